//
// Generated by NVIDIA NVVM Compiler
//
// Compiler Build ID: CL-36424714
// Cuda compilation tools, release 13.0, V13.0.88
// Based on NVVM 20.0.0
//

.version 9.0
.target sm_100
.address_size 64

	// .globl	_Z9SSTMatrixPfPii
// _ZZ4SMSVPfS_S_S_PiS0_iE9psumIndex has been demoted

.visible .entry _Z9SSTMatrixPfPii(
	.param .u64 .ptr .align 1 _Z9SSTMatrixPfPii_param_0,
	.param .u64 .ptr .align 1 _Z9SSTMatrixPfPii_param_1,
	.param .u32 _Z9SSTMatrixPfPii_param_2
)
{
	.reg .pred 	%p<11>;
	.reg .b32 	%r<74>;
	.reg .b32 	%f<6>;
	.reg .b64 	%rd<34>;

	ld.param.u64 	%rd9, [_Z9SSTMatrixPfPii_param_0];
	ld.param.u64 	%rd10, [_Z9SSTMatrixPfPii_param_1];
	ld.param.u32 	%r46, [_Z9SSTMatrixPfPii_param_2];
	cvta.to.global.u64 	%rd1, %rd10;
	cvta.to.global.u64 	%rd2, %rd9;
	mov.u32 	%r1, %tid.x;
	setp.ge.s32 	%p1, %r1, %r46;
	@%p1 bra 	$L__BB0_17;
	add.s32 	%r48, %r46, -1;
	and.b32  	%r2, %r46, 3;
	setp.lt.u32 	%p2, %r48, 3;
	mov.b32 	%r70, 0;
	@%p2 bra 	$L__BB0_12;
	and.b32  	%r70, %r46, -4;
	neg.s32 	%r69, %r70;
	add.s64 	%rd32, %rd1, 8;
	mul.lo.s32 	%r68, %r46, 6;
	shl.b32 	%r6, %r46, 3;
	add.s32 	%r67, %r1, %r68;
	shl.b32 	%r66, %r46, 2;
	add.s32 	%r65, %r1, %r66;
	shl.b32 	%r64, %r46, 1;
	add.s32 	%r63, %r1, %r64;
	mov.b32 	%r62, 0;
	mov.u32 	%r61, %r1;
$L__BB0_3:
	mul.wide.s32 	%rd12, %r61, 4;
	add.s64 	%rd13, %rd2, %rd12;
	ld.global.f32 	%f1, [%rd13];
	// begin inline asm
	/*
	// end inline asm
	// begin inline asm
	CPTX_BEGIN
	// end inline asm
	mul.wide.s32 	%rd14, %r62, 4;
	add.s64 	%rd11, %rd9, %rd14;
	// begin inline asm
	sst.sstarr.f32 %r50, [%rd11], %r1, %f1;
	// end inline asm
	// begin inline asm
	CPTX_END
	// end inline asm
	// begin inline asm
	*/
	// end inline asm
	setp.eq.s32 	%p3, %r50, 0;
	@%p3 bra 	$L__BB0_5;
	st.global.u32 	[%rd32+-8], %r50;
$L__BB0_5:
	mul.wide.s32 	%rd16, %r63, 4;
	add.s64 	%rd17, %rd2, %rd16;
	ld.global.f32 	%f2, [%rd17];
	// begin inline asm
	/*
	// end inline asm
	// begin inline asm
	CPTX_BEGIN
	// end inline asm
	mul.wide.s32 	%rd18, %r64, 4;
	add.s64 	%rd15, %rd9, %rd18;
	// begin inline asm
	sst.sstarr.f32 %r52, [%rd15], %r1, %f2;
	// end inline asm
	// begin inline asm
	CPTX_END
	// end inline asm
	// begin inline asm
	*/
	// end inline asm
	setp.eq.s32 	%p4, %r52, 0;
	@%p4 bra 	$L__BB0_7;
	st.global.u32 	[%rd32+-4], %r52;
$L__BB0_7:
	mul.wide.s32 	%rd20, %r65, 4;
	add.s64 	%rd21, %rd2, %rd20;
	ld.global.f32 	%f3, [%rd21];
	// begin inline asm
	/*
	// end inline asm
	// begin inline asm
	CPTX_BEGIN
	// end inline asm
	mul.wide.s32 	%rd22, %r66, 4;
	add.s64 	%rd19, %rd9, %rd22;
	// begin inline asm
	sst.sstarr.f32 %r54, [%rd19], %r1, %f3;
	// end inline asm
	// begin inline asm
	CPTX_END
	// end inline asm
	// begin inline asm
	*/
	// end inline asm
	setp.eq.s32 	%p5, %r54, 0;
	@%p5 bra 	$L__BB0_9;
	st.global.u32 	[%rd32], %r54;
$L__BB0_9:
	mul.wide.s32 	%rd24, %r67, 4;
	add.s64 	%rd25, %rd2, %rd24;
	ld.global.f32 	%f4, [%rd25];
	// begin inline asm
	/*
	// end inline asm
	// begin inline asm
	CPTX_BEGIN
	// end inline asm
	mul.wide.s32 	%rd26, %r68, 4;
	add.s64 	%rd23, %rd9, %rd26;
	// begin inline asm
	sst.sstarr.f32 %r56, [%rd23], %r1, %f4;
	// end inline asm
	// begin inline asm
	CPTX_END
	// end inline asm
	// begin inline asm
	*/
	// end inline asm
	setp.eq.s32 	%p6, %r56, 0;
	@%p6 bra 	$L__BB0_11;
	st.global.u32 	[%rd32+4], %r56;
$L__BB0_11:
	add.s32 	%r69, %r69, 4;
	add.s64 	%rd32, %rd32, 16;
	add.s32 	%r68, %r68, %r6;
	add.s32 	%r67, %r67, %r6;
	add.s32 	%r66, %r66, %r6;
	add.s32 	%r65, %r65, %r6;
	add.s32 	%r64, %r64, %r6;
	add.s32 	%r63, %r63, %r6;
	add.s32 	%r62, %r62, %r6;
	add.s32 	%r61, %r61, %r6;
	setp.ne.s32 	%p7, %r69, 0;
	@%p7 bra 	$L__BB0_3;
$L__BB0_12:
	setp.eq.s32 	%p8, %r2, 0;
	@%p8 bra 	$L__BB0_17;
	mul.wide.u32 	%rd27, %r70, 4;
	add.s64 	%rd33, %rd1, %rd27;
	mul.lo.s32 	%r58, %r70, %r46;
	shl.b32 	%r73, %r58, 1;
	shl.b32 	%r36, %r46, 1;
	add.s32 	%r72, %r1, %r73;
	neg.s32 	%r71, %r2;
$L__BB0_14:
	.pragma "nounroll";
	mul.wide.s32 	%rd29, %r72, 4;
	add.s64 	%rd30, %rd2, %rd29;
	ld.global.f32 	%f5, [%rd30];
	// begin inline asm
	/*
	// end inline asm
	// begin inline asm
	CPTX_BEGIN
	// end inline asm
	mul.wide.s32 	%rd31, %r73, 4;
	add.s64 	%rd28, %rd9, %rd31;
	// begin inline asm
	sst.sstarr.f32 %r59, [%rd28], %r1, %f5;
	// end inline asm
	// begin inline asm
	CPTX_END
	// end inline asm
	// begin inline asm
	*/
	// end inline asm
	setp.eq.s32 	%p9, %r59, 0;
	@%p9 bra 	$L__BB0_16;
	st.global.u32 	[%rd33], %r59;
$L__BB0_16:
	add.s64 	%rd33, %rd33, 4;
	add.s32 	%r73, %r73, %r36;
	add.s32 	%r72, %r72, %r36;
	add.s32 	%r71, %r71, 1;
	setp.ne.s32 	%p10, %r71, 0;
	@%p10 bra 	$L__BB0_14;
$L__BB0_17:
	ret;

}
	// .globl	_Z9SSTVectorPfPii
.visible .entry _Z9SSTVectorPfPii(
	.param .u64 .ptr .align 1 _Z9SSTVectorPfPii_param_0,
	.param .u64 .ptr .align 1 _Z9SSTVectorPfPii_param_1,
	.param .u32 _Z9SSTVectorPfPii_param_2
)
{
	.reg .pred 	%p<3>;
	.reg .b32 	%r<6>;
	.reg .b32 	%f<2>;
	.reg .b64 	%rd<8>;

	ld.param.u64 	%rd1, [_Z9SSTVectorPfPii_param_0];
	ld.param.u64 	%rd2, [_Z9SSTVectorPfPii_param_1];
	ld.param.u32 	%r3, [_Z9SSTVectorPfPii_param_2];
	mov.u32 	%r1, %tid.x;
	setp.ge.s32 	%p1, %r1, %r3;
	@%p1 bra 	$L__BB1_3;
	cvta.to.global.u64 	%rd4, %rd1;
	mul.wide.u32 	%rd5, %r1, 4;
	add.s64 	%rd6, %rd4, %rd5;
	ld.global.f32 	%f1, [%rd6];
	// begin inline asm
	/*
	// end inline asm
	// begin inline asm
	CPTX_BEGIN
	// end inline asm
	// begin inline asm
	sst.sstarr.f32 %r4, [%rd1], %r1, %f1;
	// end inline asm
	// begin inline asm
	CPTX_END
	// end inline asm
	// begin inline asm
	*/
	// end inline asm
	setp.eq.s32 	%p2, %r4, 0;
	@%p2 bra 	$L__BB1_3;
	cvta.to.global.u64 	%rd7, %rd2;
	st.global.u32 	[%rd7], %r4;
$L__BB1_3:
	ret;

}
	// .globl	_Z4SMSVPfS_S_S_PiS0_i
.visible .entry _Z4SMSVPfS_S_S_PiS0_i(
	.param .u64 .ptr .align 1 _Z4SMSVPfS_S_S_PiS0_i_param_0,
	.param .u64 .ptr .align 1 _Z4SMSVPfS_S_S_PiS0_i_param_1,
	.param .u64 .ptr .align 1 _Z4SMSVPfS_S_S_PiS0_i_param_2,
	.param .u64 .ptr .align 1 _Z4SMSVPfS_S_S_PiS0_i_param_3,
	.param .u64 .ptr .align 1 _Z4SMSVPfS_S_S_PiS0_i_param_4,
	.param .u64 .ptr .align 1 _Z4SMSVPfS_S_S_PiS0_i_param_5,
	.param .u32 _Z4SMSVPfS_S_S_PiS0_i_param_6
)
{
	.reg .pred 	%p<24>;
	.reg .b32 	%r<216>;
	.reg .b32 	%f<125>;
	.reg .b64 	%rd<101>;
	// demoted variable
	.shared .align 4 .b8 _ZZ4SMSVPfS_S_S_PiS0_iE9psumIndex[32];
	ld.param.u64 	%rd12, [_Z4SMSVPfS_S_S_PiS0_i_param_0];
	ld.param.u64 	%rd13, [_Z4SMSVPfS_S_S_PiS0_i_param_1];
	ld.param.u64 	%rd14, [_Z4SMSVPfS_S_S_PiS0_i_param_2];
	ld.param.u64 	%rd16, [_Z4SMSVPfS_S_S_PiS0_i_param_3];
	ld.param.u64 	%rd17, [_Z4SMSVPfS_S_S_PiS0_i_param_4];
	ld.param.u64 	%rd15, [_Z4SMSVPfS_S_S_PiS0_i_param_5];
	ld.param.u32 	%r45, [_Z4SMSVPfS_S_S_PiS0_i_param_6];
	cvta.to.global.u64 	%rd1, %rd16;
	cvta.to.global.u64 	%rd2, %rd12;
	cvta.to.global.u64 	%rd3, %rd17;
	cvta.to.global.u64 	%rd4, %rd13;
	mov.u32 	%r1, %tid.x;
	setp.ge.s32 	%p1, %r1, %r45;
	@%p1 bra 	$L__BB2_37;
	cvta.to.global.u64 	%rd18, %rd15;
	shl.b32 	%r46, %r1, 2;
	mov.u32 	%r47, _ZZ4SMSVPfS_S_S_PiS0_iE9psumIndex;
	add.s32 	%r2, %r47, %r46;
	mov.b32 	%r48, 0;
	st.shared.u32 	[%r2], %r48;
	bar.sync 	0;
	ld.global.u32 	%r49, [%rd18];
	cvt.u32.u64 	%r50, %rd13;
	sub.s32 	%r3, %r49, %r50;
	setp.lt.s32 	%p2, %r3, -3;
	@%p2 bra 	$L__BB2_23;
	shr.s32 	%r52, %r3, 31;
	shr.u32 	%r53, %r52, 30;
	add.s32 	%r54, %r3, %r53;
	shr.s32 	%r4, %r54, 2;
	shl.b32 	%r5, %r45, 1;
	add.s32 	%r6, %r4, 1;
	setp.lt.u32 	%p3, %r4, 3;
	mov.b32 	%r208, 0;
	@%p3 bra 	$L__BB2_13;
	and.b32  	%r55, %r6, -4;
	neg.s32 	%r206, %r55;
	add.s64 	%rd5, %rd4, 8;
	mov.u64 	%rd100, %rd5;
	mov.u32 	%r205, %r45;
$L__BB2_4:
	.pragma "nounroll";
	mul.wide.s32 	%rd19, %r205, 4;
	add.s64 	%rd7, %rd5, %rd19;
	ld.global.f32 	%f14, [%rd7+-8];
	cvt.rzi.s32.f32 	%r56, %f14;
	mul.wide.s32 	%rd20, %r56, 4;
	add.s64 	%rd21, %rd3, %rd20;
	ld.global.u32 	%r57, [%rd21];
	mul.lo.s32 	%r10, %r56, %r5;
	shl.b32 	%r58, %r10, 2;
	cvt.u64.u32 	%rd22, %r58;
	cvt.u32.u64 	%r59, %rd22;
	cvt.u32.u64 	%r60, %rd12;
	add.s32 	%r61, %r60, %r59;
	sub.s32 	%r62, %r57, %r61;
	shr.s32 	%r63, %r62, 31;
	shr.u32 	%r64, %r63, 30;
	add.s32 	%r65, %r62, %r64;
	shr.s32 	%r66, %r65, 2;
	setp.gt.s32 	%p4, %r1, %r66;
	@%p4 bra 	$L__BB2_6;
	add.s32 	%r67, %r10, %r1;
	add.s32 	%r68, %r67, %r45;
	mul.wide.s32 	%rd23, %r68, 4;
	add.s64 	%rd24, %rd2, %rd23;
	ld.global.f32 	%f15, [%rd24];
	cvt.rzi.s32.f32 	%r69, %f15;
	mul.wide.s32 	%rd25, %r67, 4;
	add.s64 	%rd26, %rd2, %rd25;
	ld.global.f32 	%f16, [%rd26];
	ld.global.f32 	%f17, [%rd100+-8];
	shl.b32 	%r70, %r69, 2;
	mov.u32 	%r71, _ZZ4SMSVPfS_S_S_PiS0_iE9psumIndex;
	add.s32 	%r72, %r71, %r70;
	ld.shared.u32 	%r73, [%r72];
	mad.lo.s32 	%r74, %r69, %r45, %r73;
	mul.wide.s32 	%rd27, %r74, 4;
	add.s64 	%rd28, %rd1, %rd27;
	ld.global.f32 	%f18, [%rd28];
	fma.rn.f32 	%f19, %f16, %f17, %f18;
	st.global.f32 	[%rd28], %f19;
	add.s32 	%r75, %r73, 1;
	st.shared.u32 	[%r72], %r75;
$L__BB2_6:
	ld.global.f32 	%f20, [%rd7+-4];
	cvt.rzi.s32.f32 	%r76, %f20;
	mul.wide.s32 	%rd29, %r76, 4;
	add.s64 	%rd30, %rd3, %rd29;
	ld.global.u32 	%r77, [%rd30];
	mul.lo.s32 	%r11, %r76, %r5;
	shl.b32 	%r78, %r11, 2;
	cvt.u64.u32 	%rd31, %r78;
	cvt.u32.u64 	%r79, %rd31;
	cvt.u32.u64 	%r80, %rd12;
	add.s32 	%r81, %r80, %r79;
	sub.s32 	%r82, %r77, %r81;
	shr.s32 	%r83, %r82, 31;
	shr.u32 	%r84, %r83, 30;
	add.s32 	%r85, %r82, %r84;
	shr.s32 	%r86, %r85, 2;
	setp.gt.s32 	%p5, %r1, %r86;
	@%p5 bra 	$L__BB2_8;
	add.s32 	%r87, %r11, %r1;
	add.s32 	%r88, %r87, %r45;
	mul.wide.s32 	%rd32, %r88, 4;
	add.s64 	%rd33, %rd2, %rd32;
	ld.global.f32 	%f21, [%rd33];
	cvt.rzi.s32.f32 	%r89, %f21;
	mul.wide.s32 	%rd34, %r87, 4;
	add.s64 	%rd35, %rd2, %rd34;
	ld.global.f32 	%f22, [%rd35];
	ld.global.f32 	%f23, [%rd100+-4];
	shl.b32 	%r90, %r89, 2;
	mov.u32 	%r91, _ZZ4SMSVPfS_S_S_PiS0_iE9psumIndex;
	add.s32 	%r92, %r91, %r90;
	ld.shared.u32 	%r93, [%r92];
	mad.lo.s32 	%r94, %r89, %r45, %r93;
	mul.wide.s32 	%rd36, %r94, 4;
	add.s64 	%rd37, %rd1, %rd36;
	ld.global.f32 	%f24, [%rd37];
	fma.rn.f32 	%f25, %f22, %f23, %f24;
	st.global.f32 	[%rd37], %f25;
	add.s32 	%r95, %r93, 1;
	st.shared.u32 	[%r92], %r95;
$L__BB2_8:
	ld.global.f32 	%f26, [%rd7];
	cvt.rzi.s32.f32 	%r96, %f26;
	mul.wide.s32 	%rd38, %r96, 4;
	add.s64 	%rd39, %rd3, %rd38;
	ld.global.u32 	%r97, [%rd39];
	mul.lo.s32 	%r12, %r96, %r5;
	shl.b32 	%r98, %r12, 2;
	cvt.u64.u32 	%rd40, %r98;
	cvt.u32.u64 	%r99, %rd40;
	cvt.u32.u64 	%r100, %rd12;
	add.s32 	%r101, %r100, %r99;
	sub.s32 	%r102, %r97, %r101;
	shr.s32 	%r103, %r102, 31;
	shr.u32 	%r104, %r103, 30;
	add.s32 	%r105, %r102, %r104;
	shr.s32 	%r106, %r105, 2;
	setp.gt.s32 	%p6, %r1, %r106;
	@%p6 bra 	$L__BB2_10;
	add.s32 	%r107, %r12, %r1;
	add.s32 	%r108, %r107, %r45;
	mul.wide.s32 	%rd41, %r108, 4;
	add.s64 	%rd42, %rd2, %rd41;
	ld.global.f32 	%f27, [%rd42];
	cvt.rzi.s32.f32 	%r109, %f27;
	mul.wide.s32 	%rd43, %r107, 4;
	add.s64 	%rd44, %rd2, %rd43;
	ld.global.f32 	%f28, [%rd44];
	ld.global.f32 	%f29, [%rd100];
	shl.b32 	%r110, %r109, 2;
	mov.u32 	%r111, _ZZ4SMSVPfS_S_S_PiS0_iE9psumIndex;
	add.s32 	%r112, %r111, %r110;
	ld.shared.u32 	%r113, [%r112];
	mad.lo.s32 	%r114, %r109, %r45, %r113;
	mul.wide.s32 	%rd45, %r114, 4;
	add.s64 	%rd46, %rd1, %rd45;
	ld.global.f32 	%f30, [%rd46];
	fma.rn.f32 	%f31, %f28, %f29, %f30;
	st.global.f32 	[%rd46], %f31;
	add.s32 	%r115, %r113, 1;
	st.shared.u32 	[%r112], %r115;
$L__BB2_10:
	ld.global.f32 	%f32, [%rd7+4];
	cvt.rzi.s32.f32 	%r116, %f32;
	mul.wide.s32 	%rd47, %r116, 4;
	add.s64 	%rd48, %rd3, %rd47;
	ld.global.u32 	%r117, [%rd48];
	mul.lo.s32 	%r13, %r116, %r5;
	shl.b32 	%r118, %r13, 2;
	cvt.u64.u32 	%rd49, %r118;
	cvt.u32.u64 	%r119, %rd49;
	cvt.u32.u64 	%r120, %rd12;
	add.s32 	%r121, %r120, %r119;
	sub.s32 	%r122, %r117, %r121;
	shr.s32 	%r123, %r122, 31;
	shr.u32 	%r124, %r123, 30;
	add.s32 	%r125, %r122, %r124;
	shr.s32 	%r126, %r125, 2;
	setp.gt.s32 	%p7, %r1, %r126;
	@%p7 bra 	$L__BB2_12;
	add.s32 	%r127, %r13, %r1;
	add.s32 	%r128, %r127, %r45;
	mul.wide.s32 	%rd50, %r128, 4;
	add.s64 	%rd51, %rd2, %rd50;
	ld.global.f32 	%f33, [%rd51];
	cvt.rzi.s32.f32 	%r129, %f33;
	mul.wide.s32 	%rd52, %r127, 4;
	add.s64 	%rd53, %rd2, %rd52;
	ld.global.f32 	%f34, [%rd53];
	ld.global.f32 	%f35, [%rd100+4];
	shl.b32 	%r130, %r129, 2;
	mov.u32 	%r131, _ZZ4SMSVPfS_S_S_PiS0_iE9psumIndex;
	add.s32 	%r132, %r131, %r130;
	ld.shared.u32 	%r133, [%r132];
	mad.lo.s32 	%r134, %r129, %r45, %r133;
	mul.wide.s32 	%rd54, %r134, 4;
	add.s64 	%rd55, %rd1, %rd54;
	ld.global.f32 	%f36, [%rd55];
	fma.rn.f32 	%f37, %f34, %f35, %f36;
	st.global.f32 	[%rd55], %f37;
	add.s32 	%r135, %r133, 1;
	st.shared.u32 	[%r132], %r135;
$L__BB2_12:
	add.s32 	%r136, %r4, 1;
	and.b32  	%r208, %r136, -4;
	add.s32 	%r206, %r206, 4;
	add.s32 	%r205, %r205, 4;
	add.s64 	%rd100, %rd100, 16;
	setp.ne.s32 	%p8, %r206, 0;
	@%p8 bra 	$L__BB2_4;
$L__BB2_13:
	add.s32 	%r138, %r4, 1;
	and.b32  	%r137, %r138, 3;
	setp.eq.s32 	%p9, %r137, 0;
	@%p9 bra 	$L__BB2_23;
	setp.eq.s32 	%p10, %r137, 1;
	@%p10 bra 	$L__BB2_20;
	add.s32 	%r139, %r208, %r45;
	mul.wide.s32 	%rd56, %r139, 4;
	add.s64 	%rd9, %rd4, %rd56;
	ld.global.f32 	%f38, [%rd9];
	cvt.rzi.s32.f32 	%r140, %f38;
	mul.wide.s32 	%rd57, %r140, 4;
	add.s64 	%rd58, %rd3, %rd57;
	ld.global.u32 	%r141, [%rd58];
	mul.lo.s32 	%r18, %r140, %r5;
	shl.b32 	%r142, %r18, 2;
	cvt.u64.u32 	%rd59, %r142;
	cvt.u32.u64 	%r143, %rd59;
	cvt.u32.u64 	%r144, %rd12;
	add.s32 	%r145, %r144, %r143;
	sub.s32 	%r146, %r141, %r145;
	shr.s32 	%r147, %r146, 31;
	shr.u32 	%r148, %r147, 30;
	add.s32 	%r149, %r146, %r148;
	shr.s32 	%r150, %r149, 2;
	setp.gt.s32 	%p11, %r1, %r150;
	mul.wide.u32 	%rd60, %r208, 4;
	add.s64 	%rd10, %rd4, %rd60;
	@%p11 bra 	$L__BB2_17;
	add.s32 	%r151, %r18, %r1;
	add.s32 	%r152, %r151, %r45;
	mul.wide.s32 	%rd61, %r152, 4;
	add.s64 	%rd62, %rd2, %rd61;
	ld.global.f32 	%f39, [%rd62];
	cvt.rzi.s32.f32 	%r153, %f39;
	mul.wide.s32 	%rd63, %r151, 4;
	add.s64 	%rd64, %rd2, %rd63;
	ld.global.f32 	%f40, [%rd64];
	ld.global.f32 	%f41, [%rd10];
	shl.b32 	%r154, %r153, 2;
	mov.u32 	%r155, _ZZ4SMSVPfS_S_S_PiS0_iE9psumIndex;
	add.s32 	%r156, %r155, %r154;
	ld.shared.u32 	%r157, [%r156];
	mad.lo.s32 	%r158, %r153, %r45, %r157;
	mul.wide.s32 	%rd65, %r158, 4;
	add.s64 	%rd66, %rd1, %rd65;
	ld.global.f32 	%f42, [%rd66];
	fma.rn.f32 	%f43, %f40, %f41, %f42;
	st.global.f32 	[%rd66], %f43;
	add.s32 	%r159, %r157, 1;
	st.shared.u32 	[%r156], %r159;
$L__BB2_17:
	ld.global.f32 	%f44, [%rd9+4];
	cvt.rzi.s32.f32 	%r160, %f44;
	mul.wide.s32 	%rd67, %r160, 4;
	add.s64 	%rd68, %rd3, %rd67;
	ld.global.u32 	%r161, [%rd68];
	mul.lo.s32 	%r19, %r160, %r5;
	shl.b32 	%r162, %r19, 2;
	cvt.u64.u32 	%rd69, %r162;
	cvt.u32.u64 	%r163, %rd69;
	add.s32 	%r165, %r144, %r163;
	sub.s32 	%r166, %r161, %r165;
	shr.s32 	%r167, %r166, 31;
	shr.u32 	%r168, %r167, 30;
	add.s32 	%r169, %r166, %r168;
	shr.s32 	%r170, %r169, 2;
	setp.gt.s32 	%p12, %r1, %r170;
	@%p12 bra 	$L__BB2_19;
	add.s32 	%r171, %r19, %r1;
	add.s32 	%r172, %r171, %r45;
	mul.wide.s32 	%rd70, %r172, 4;
	add.s64 	%rd71, %rd2, %rd70;
	ld.global.f32 	%f45, [%rd71];
	cvt.rzi.s32.f32 	%r173, %f45;
	mul.wide.s32 	%rd72, %r171, 4;
	add.s64 	%rd73, %rd2, %rd72;
	ld.global.f32 	%f46, [%rd73];
	ld.global.f32 	%f47, [%rd10+4];
	shl.b32 	%r174, %r173, 2;
	mov.u32 	%r175, _ZZ4SMSVPfS_S_S_PiS0_iE9psumIndex;
	add.s32 	%r176, %r175, %r174;
	ld.shared.u32 	%r177, [%r176];
	mad.lo.s32 	%r178, %r173, %r45, %r177;
	mul.wide.s32 	%rd74, %r178, 4;
	add.s64 	%rd75, %rd1, %rd74;
	ld.global.f32 	%f48, [%rd75];
	fma.rn.f32 	%f49, %f46, %f47, %f48;
	st.global.f32 	[%rd75], %f49;
	add.s32 	%r179, %r177, 1;
	st.shared.u32 	[%r176], %r179;
$L__BB2_19:
	add.s32 	%r208, %r208, 2;
$L__BB2_20:
	and.b32  	%r180, %r4, 1;
	setp.eq.b32 	%p13, %r180, 1;
	@%p13 bra 	$L__BB2_23;
	add.s32 	%r181, %r208, %r45;
	mul.wide.s32 	%rd76, %r181, 4;
	add.s64 	%rd77, %rd4, %rd76;
	ld.global.f32 	%f50, [%rd77];
	cvt.rzi.s32.f32 	%r182, %f50;
	mul.wide.s32 	%rd78, %r182, 4;
	add.s64 	%rd79, %rd3, %rd78;
	ld.global.u32 	%r183, [%rd79];
	mul.lo.s32 	%r22, %r182, %r5;
	shl.b32 	%r184, %r22, 2;
	cvt.u64.u32 	%rd80, %r184;
	cvt.u32.u64 	%r185, %rd80;
	cvt.u32.u64 	%r186, %rd12;
	add.s32 	%r187, %r186, %r185;
	sub.s32 	%r188, %r183, %r187;
	shr.s32 	%r189, %r188, 31;
	shr.u32 	%r190, %r189, 30;
	add.s32 	%r191, %r188, %r190;
	shr.s32 	%r192, %r191, 2;
	setp.gt.s32 	%p14, %r1, %r192;
	@%p14 bra 	$L__BB2_23;
	add.s32 	%r193, %r22, %r1;
	add.s32 	%r194, %r193, %r45;
	mul.wide.s32 	%rd81, %r194, 4;
	add.s64 	%rd82, %rd2, %rd81;
	ld.global.f32 	%f51, [%rd82];
	cvt.rzi.s32.f32 	%r195, %f51;
	mul.wide.s32 	%rd83, %r193, 4;
	add.s64 	%rd84, %rd2, %rd83;
	ld.global.f32 	%f52, [%rd84];
	mul.wide.u32 	%rd85, %r208, 4;
	add.s64 	%rd86, %rd4, %rd85;
	ld.global.f32 	%f53, [%rd86];
	shl.b32 	%r196, %r195, 2;
	mov.u32 	%r197, _ZZ4SMSVPfS_S_S_PiS0_iE9psumIndex;
	add.s32 	%r198, %r197, %r196;
	ld.shared.u32 	%r199, [%r198];
	mad.lo.s32 	%r200, %r195, %r45, %r199;
	mul.wide.s32 	%rd87, %r200, 4;
	add.s64 	%rd88, %rd1, %rd87;
	ld.global.f32 	%f54, [%rd88];
	fma.rn.f32 	%f55, %f52, %f53, %f54;
	st.global.f32 	[%rd88], %f55;
	add.s32 	%r201, %r199, 1;
	st.shared.u32 	[%r198], %r201;
$L__BB2_23:
	bar.sync 	0;
	ld.shared.u32 	%r23, [%r2];
	setp.lt.s32 	%p15, %r23, 1;
	mov.f32 	%f124, 0f00000000;
	@%p15 bra 	$L__BB2_36;
	mul.lo.s32 	%r24, %r45, %r1;
	and.b32  	%r25, %r23, 15;
	setp.lt.u32 	%p16, %r23, 16;
	mov.f32 	%f124, 0f00000000;
	mov.b32 	%r212, 0;
	@%p16 bra 	$L__BB2_27;
	and.b32  	%r212, %r23, 2147483632;
	neg.s32 	%r210, %r212;
	add.s64 	%rd11, %rd1, 32;
	mov.f32 	%f124, 0f00000000;
	mov.u32 	%r209, %r24;
$L__BB2_26:
	.pragma "nounroll";
	mul.wide.s32 	%rd89, %r209, 4;
	add.s64 	%rd90, %rd11, %rd89;
	ld.global.f32 	%f60, [%rd90+-32];
	add.f32 	%f61, %f124, %f60;
	ld.global.f32 	%f62, [%rd90+-28];
	add.f32 	%f63, %f61, %f62;
	ld.global.f32 	%f64, [%rd90+-24];
	add.f32 	%f65, %f63, %f64;
	ld.global.f32 	%f66, [%rd90+-20];
	add.f32 	%f67, %f65, %f66;
	ld.global.f32 	%f68, [%rd90+-16];
	add.f32 	%f69, %f67, %f68;
	ld.global.f32 	%f70, [%rd90+-12];
	add.f32 	%f71, %f69, %f70;
	ld.global.f32 	%f72, [%rd90+-8];
	add.f32 	%f73, %f71, %f72;
	ld.global.f32 	%f74, [%rd90+-4];
	add.f32 	%f75, %f73, %f74;
	ld.global.f32 	%f76, [%rd90];
	add.f32 	%f77, %f75, %f76;
	ld.global.f32 	%f78, [%rd90+4];
	add.f32 	%f79, %f77, %f78;
	ld.global.f32 	%f80, [%rd90+8];
	add.f32 	%f81, %f79, %f80;
	ld.global.f32 	%f82, [%rd90+12];
	add.f32 	%f83, %f81, %f82;
	ld.global.f32 	%f84, [%rd90+16];
	add.f32 	%f85, %f83, %f84;
	ld.global.f32 	%f86, [%rd90+20];
	add.f32 	%f87, %f85, %f86;
	ld.global.f32 	%f88, [%rd90+24];
	add.f32 	%f89, %f87, %f88;
	ld.global.f32 	%f90, [%rd90+28];
	add.f32 	%f124, %f89, %f90;
	add.s32 	%r210, %r210, 16;
	add.s32 	%r209, %r209, 16;
	setp.ne.s32 	%p17, %r210, 0;
	@%p17 bra 	$L__BB2_26;
$L__BB2_27:
	setp.eq.s32 	%p18, %r25, 0;
	@%p18 bra 	$L__BB2_36;
	and.b32  	%r33, %r23, 7;
	setp.lt.u32 	%p19, %r25, 8;
	@%p19 bra 	$L__BB2_30;
	add.s32 	%r203, %r212, %r24;
	mul.wide.s32 	%rd91, %r203, 4;
	add.s64 	%rd92, %rd1, %rd91;
	ld.global.f32 	%f92, [%rd92];
	add.f32 	%f93, %f124, %f92;
	ld.global.f32 	%f94, [%rd92+4];
	add.f32 	%f95, %f93, %f94;
	ld.global.f32 	%f96, [%rd92+8];
	add.f32 	%f97, %f95, %f96;
	ld.global.f32 	%f98, [%rd92+12];
	add.f32 	%f99, %f97, %f98;
	ld.global.f32 	%f100, [%rd92+16];
	add.f32 	%f101, %f99, %f100;
	ld.global.f32 	%f102, [%rd92+20];
	add.f32 	%f103, %f101, %f102;
	ld.global.f32 	%f104, [%rd92+24];
	add.f32 	%f105, %f103, %f104;
	ld.global.f32 	%f106, [%rd92+28];
	add.f32 	%f124, %f105, %f106;
	add.s32 	%r212, %r212, 8;
$L__BB2_30:
	setp.eq.s32 	%p20, %r33, 0;
	@%p20 bra 	$L__BB2_36;
	and.b32  	%r36, %r23, 3;
	setp.lt.u32 	%p21, %r33, 4;
	@%p21 bra 	$L__BB2_33;
	add.s32 	%r204, %r212, %r24;
	mul.wide.s32 	%rd93, %r204, 4;
	add.s64 	%rd94, %rd1, %rd93;
	ld.global.f32 	%f108, [%rd94];
	add.f32 	%f109, %f124, %f108;
	ld.global.f32 	%f110, [%rd94+4];
	add.f32 	%f111, %f109, %f110;
	ld.global.f32 	%f112, [%rd94+8];
	add.f32 	%f113, %f111, %f112;
	ld.global.f32 	%f114, [%rd94+12];
	add.f32 	%f124, %f113, %f114;
	add.s32 	%r212, %r212, 4;
$L__BB2_33:
	setp.eq.s32 	%p22, %r36, 0;
	@%p22 bra 	$L__BB2_36;
	add.s32 	%r215, %r212, %r24;
	neg.s32 	%r214, %r36;
$L__BB2_35:
	.pragma "nounroll";
	mul.wide.s32 	%rd95, %r215, 4;
	add.s64 	%rd96, %rd1, %rd95;
	ld.global.f32 	%f115, [%rd96];
	add.f32 	%f124, %f124, %f115;
	add.s32 	%r215, %r215, 1;
	add.s32 	%r214, %r214, 1;
	setp.ne.s32 	%p23, %r214, 0;
	@%p23 bra 	$L__BB2_35;
$L__BB2_36:
	cvta.to.global.u64 	%rd97, %rd14;
	mul.wide.u32 	%rd98, %r1, 4;
	add.s64 	%rd99, %rd97, %rd98;
	st.global.f32 	[%rd99], %f124;
$L__BB2_37:
	ret;

}


// ===== COMPILED SASS (sm_100) =====

	.target	sm_100

	.elftype	@"ET_EXEC"


//--------------------- .note.nv.tkinfo           --------------------------
	.section	.note.nv.tkinfo,"",@"SHT_NOTE"
	.sectionflags	@"SHF_NOTE_NV_TKINFO"
	.tkinfo
        /*0018*/ 	.word	0x00000002
        /*0030*/ 	.string	""
        /*0030*/ 	.string	"ptxas"
        /*0030*/ 	.string	"Cuda compilation tools, release 13.0, V13.0.88"
        /*0030*/ 	.string	"Build cuda_13.0.r13.0/compiler.36424714_0"
        /*0030*/ 	.string	"-arch sm_100 -m 64 "



//--------------------- .note.nv.cuinfo           --------------------------
	.section	.note.nv.cuinfo,"",@"SHT_NOTE"
	.sectionflags	@"SHF_NOTE_NV_CUINFO"
        /*0018*/ 	.short	0x0002
        /*001a*/ 	.short	0x0064
        /*001c*/ 	.short	0x0082
	.zero		2


//--------------------- .nv.info                  --------------------------
	.section	.nv.info,"",@"SHT_CUDA_INFO"
	.align	4


	//----- nvinfo : EIATTR_REGCOUNT
	.align		4
        /*0000*/ 	.byte	0x04, 0x2f
        /*0002*/ 	.short	(.L_1 - .L_0)
	.align		4
.L_0:
        /*0004*/ 	.word	index@(_Z9SSTMatrixPfPii)
        /*0008*/ 	.word	0x00000008


	//----- nvinfo : EIATTR_FRAME_SIZE
	.align		4
.L_1:
        /*000c*/ 	.byte	0x04, 0x11
        /*000e*/ 	.short	(.L_3 - .L_2)
	.align		4
.L_2:
        /*0010*/ 	.word	index@(_Z9SSTMatrixPfPii)
        /*0014*/ 	.word	0x00000000


	//----- nvinfo : EIATTR_REGCOUNT
	.align		4
.L_3:
        /*0018*/ 	.byte	0x04, 0x2f
        /*001a*/ 	.short	(.L_5 - .L_4)
	.align		4
.L_4:
        /*001c*/ 	.word	index@(_Z9SSTVectorPfPii)
        /*0020*/ 	.word	0x00000006


	//----- nvinfo : EIATTR_FRAME_SIZE
	.align		4
.L_5:
        /*0024*/ 	.byte	0x04, 0x11
        /*0026*/ 	.short	(.L_7 - .L_6)
	.align		4
.L_6:
        /*0028*/ 	.word	index@(_Z9SSTVectorPfPii)
        /*002c*/ 	.word	0x00000000


	//----- nvinfo : EIATTR_REGCOUNT
	.align		4
.L_7:
        /*0030*/ 	.byte	0x04, 0x2f
        /*0032*/ 	.short	(.L_9 - .L_8)
	.align		4
.L_8:
        /*0034*/ 	.word	index@(_Z4SMSVPfS_S_S_PiS0_i)
        /*0038*/ 	.word	0x0000001e


	//----- nvinfo : EIATTR_FRAME_SIZE
	.align		4
.L_9:
        /*003c*/ 	.byte	0x04, 0x11
        /*003e*/ 	.short	(.L_11 - .L_10)
	.align		4
.L_10:
        /*0040*/ 	.word	index@(_Z4SMSVPfS_S_S_PiS0_i)
        /*0044*/ 	.word	0x00000000


	//----- nvinfo : EIATTR_MIN_STACK_SIZE
	.align		4
.L_11:
        /*0048*/ 	.byte	0x04, 0x12
        /*004a*/ 	.short	(.L_13 - .L_12)
	.align		4
.L_12:
        /*004c*/ 	.word	index@(_Z4SMSVPfS_S_S_PiS0_i)
        /*0050*/ 	.word	0x00000000


	//----- nvinfo : EIATTR_MIN_STACK_SIZE
	.align		4
.L_13:
        /*0054*/ 	.byte	0x04, 0x12
        /*0056*/ 	.short	(.L_15 - .L_14)
	.align		4
.L_14:
        /*0058*/ 	.word	index@(_Z9SSTVectorPfPii)
        /*005c*/ 	.word	0x00000000


	//----- nvinfo : EIATTR_MIN_STACK_SIZE
	.align		4
.L_15:
        /*0060*/ 	.byte	0x04, 0x12
        /*0062*/ 	.short	(.L_17 - .L_16)
	.align		4
.L_16:
        /*0064*/ 	.word	index@(_Z9SSTMatrixPfPii)
        /*0068*/ 	.word	0x00000000
.L_17:


//--------------------- .nv.compat                --------------------------
	.section	.nv.compat,"",@"SHT_CUDA_COMPAT_INFO"
	.align	4
        /*0000*/ 	.byte	0x02, 0x09, 0x00, 0x00, 0x02, 0x02, 0x01, 0x00, 0x02, 0x05, 0x05, 0x00, 0x03, 0x07, 0x01, 0x01
        /*0010*/ 	.byte	0x02, 0x03, 0x00, 0x00, 0x02, 0x06, 0x01, 0x00, 0x04, 0x0b, 0x08, 0x00, 0x09, 0x00, 0x00, 0x00
        /*0020*/ 	.byte	0x00, 0x00, 0x00, 0x00


//--------------------- .nv.info._Z4SMSVPfS_S_S_PiS0_i --------------------------
	.section	.nv.info._Z4SMSVPfS_S_S_PiS0_i,"",@"SHT_CUDA_INFO"
	.sectionflags	@""
	.align	4


	//----- nvinfo : EIATTR_CUDA_API_VERSION
	.align		4
        /*0000*/ 	.byte	0x04, 0x37
        /*0002*/ 	.short	(.L_19 - .L_18)
.L_18:
        /*0004*/ 	.word	0x00000082


	//----- nvinfo : EIATTR_KPARAM_INFO
	.align		4
.L_19:
        /*0008*/ 	.byte	0x04, 0x17
        /*000a*/ 	.short	(.L_21 - .L_20)
.L_20:
        /*000c*/ 	.word	0x00000000
        /*0010*/ 	.short	0x0006
        /*0012*/ 	.short	0x0030
        /*0014*/ 	.byte	0x00, 0xf0, 0x11, 0x00


	//----- nvinfo : EIATTR_KPARAM_INFO
	.align		4
.L_21:
        /*0018*/ 	.byte	0x04, 0x17
        /*001a*/ 	.short	(.L_23 - .L_22)
.L_22:
        /*001c*/ 	.word	0x00000000
        /*0020*/ 	.short	0x0005
        /*0022*/ 	.short	0x0028
        /*0024*/ 	.byte	0x00, 0xf5, 0x21, 0x00


	//----- nvinfo : EIATTR_KPARAM_INFO
	.align		4
.L_23:
        /*0028*/ 	.byte	0x04, 0x17
        /*002a*/ 	.short	(.L_25 - .L_24)
.L_24:
        /*002c*/ 	.word	0x00000000
        /*0030*/ 	.short	0x0004
        /*0032*/ 	.short	0x0020
        /*0034*/ 	.byte	0x00, 0xf5, 0x21, 0x00


	//----- nvinfo : EIATTR_KPARAM_INFO
	.align		4
.L_25:
        /*0038*/ 	.byte	0x04, 0x17
        /*003a*/ 	.short	(.L_27 - .L_26)
.L_26:
        /*003c*/ 	.word	0x00000000
        /*0040*/ 	.short	0x0003
        /*0042*/ 	.short	0x0018
        /*0044*/ 	.byte	0x00, 0xf5, 0x21, 0x00


	//----- nvinfo : EIATTR_KPARAM_INFO
	.align		4
.L_27:
        /*0048*/ 	.byte	0x04, 0x17
        /*004a*/ 	.short	(.L_29 - .L_28)
.L_28:
        /*004c*/ 	.word	0x00000000
        /*0050*/ 	.short	0x0002
        /*0052*/ 	.short	0x0010
        /*0054*/ 	.byte	0x00, 0xf5, 0x21, 0x00


	//----- nvinfo : EIATTR_KPARAM_INFO
	.align		4
.L_29:
        /*0058*/ 	.byte	0x04, 0x17
        /*005a*/ 	.short	(.L_31 - .L_30)
.L_30:
        /*005c*/ 	.word	0x00000000
        /*0060*/ 	.short	0x0001
        /*0062*/ 	.short	0x0008
        /*0064*/ 	.byte	0x00, 0xf5, 0x21, 0x00


	//----- nvinfo : EIATTR_KPARAM_INFO
	.align		4
.L_31:
        /*0068*/ 	.byte	0x04, 0x17
        /*006a*/ 	.short	(.L_33 - .L_32)
.L_32:
        /*006c*/ 	.word	0x00000000
        /*0070*/ 	.short	0x0000
        /*0072*/ 	.short	0x0000
        /*0074*/ 	.byte	0x00, 0xf5, 0x21, 0x00


	//----- nvinfo : EIATTR_SPARSE_MMA_MASK
	.align		4
.L_33:
        /*0078*/ 	.byte	0x03, 0x50
        /*007a*/ 	.short	0x0000


	//----- nvinfo : EIATTR_MAXREG_COUNT
	.align		4
        /*007c*/ 	.byte	0x03, 0x1b
        /*007e*/ 	.short	0x00ff


	//----- nvinfo : EIATTR_NUM_BARRIERS
	.align		4
        /*0080*/ 	.byte	0x02, 0x4c
        /*0082*/ 	.byte	0x01
	.zero		1


	//----- nvinfo : EIATTR_MERCURY_ISA_VERSION
	.align		4
        /*0084*/ 	.byte	0x03, 0x5f
        /*0086*/ 	.short	0x0101


	//----- nvinfo : EIATTR_VRC_CTA_INIT_COUNT
	.align		4
        /*0088*/ 	.byte	0x02, 0x4a
	.zero		1
	.zero		1


	//----- nvinfo : EIATTR_EXIT_INSTR_OFFSETS
	.align		4
        /*008c*/ 	.byte	0x04, 0x1c
        /*008e*/ 	.short	(.L_35 - .L_34)


	//   ....[0]....
.L_34:
        /*0090*/ 	.word	0x00000040


	//   ....[1]....
        /*0094*/ 	.word	0x00001b60


	//----- nvinfo : EIATTR_CRS_STACK_SIZE
	.align		4
.L_35:
        /*0098*/ 	.byte	0x04, 0x1e
        /*009a*/ 	.short	(.L_37 - .L_36)
.L_36:
        /*009c*/ 	.word	0x00000000


	//----- nvinfo : EIATTR_CBANK_PARAM_SIZE
	.align		4
.L_37:
        /*00a0*/ 	.byte	0x03, 0x19
        /*00a2*/ 	.short	0x0034


	//----- nvinfo : EIATTR_PARAM_CBANK
	.align		4
        /*00a4*/ 	.byte	0x04, 0x0a
        /*00a6*/ 	.short	(.L_39 - .L_38)
	.align		4
.L_38:
        /*00a8*/ 	.word	index@(.nv.constant0._Z4SMSVPfS_S_S_PiS0_i)
        /*00ac*/ 	.short	0x0380
        /*00ae*/ 	.short	0x0034


	//----- nvinfo : EIATTR_SW_WAR
	.align		4
.L_39:
        /*00b0*/ 	.byte	0x04, 0x36
        /*00b2*/ 	.short	(.L_41 - .L_40)
.L_40:
        /*00b4*/ 	.word	0x00000008
.L_41:


//--------------------- .nv.info._Z9SSTVectorPfPii --------------------------
	.section	.nv.info._Z9SSTVectorPfPii,"",@"SHT_CUDA_INFO"
	.sectionflags	@""
	.align	4


	//----- nvinfo : EIATTR_CUDA_API_VERSION
	.align		4
        /*0000*/ 	.byte	0x04, 0x37
        /*0002*/ 	.short	(.L_43 - .L_42)
.L_42:
        /*0004*/ 	.word	0x00000082


	//----- nvinfo : EIATTR_KPARAM_INFO
	.align		4
.L_43:
        /*0008*/ 	.byte	0x04, 0x17
        /*000a*/ 	.short	(.L_45 - .L_44)
.L_44:
        /*000c*/ 	.word	0x00000000
        /*0010*/ 	.short	0x0002
        /*0012*/ 	.short	0x0010
        /*0014*/ 	.byte	0x00, 0xf0, 0x11, 0x00


	//----- nvinfo : EIATTR_KPARAM_INFO
	.align		4
.L_45:
        /*0018*/ 	.byte	0x04, 0x17
        /*001a*/ 	.short	(.L_47 - .L_46)
.L_46:
        /*001c*/ 	.word	0x00000000
        /*0020*/ 	.short	0x0001
        /*0022*/ 	.short	0x0008
        /*0024*/ 	.byte	0x00, 0xf5, 0x21, 0x00


	//----- nvinfo : EIATTR_KPARAM_INFO
	.align		4
.L_47:
        /*0028*/ 	.byte	0x04, 0x17
        /*002a*/ 	.short	(.L_49 - .L_48)
.L_48:
        /*002c*/ 	.word	0x00000000
        /*0030*/ 	.short	0x0000
        /*0032*/ 	.short	0x0000
        /*0034*/ 	.byte	0x00, 0xf5, 0x21, 0x00


	//----- nvinfo : EIATTR_SPARSE_MMA_MASK
	.align		4
.L_49:
        /*0038*/ 	.byte	0x03, 0x50
        /*003a*/ 	.short	0x0000


	//----- nvinfo : EIATTR_MAXREG_COUNT
	.align		4
        /*003c*/ 	.byte	0x03, 0x1b
        /*003e*/ 	.short	0x00ff


	//----- nvinfo : EIATTR_MERCURY_ISA_VERSION
	.align		4
        /*0040*/ 	.byte	0x03, 0x5f
        /*0042*/ 	.short	0x0101


	//----- nvinfo : EIATTR_VRC_CTA_INIT_COUNT
	.align		4
        /*0044*/ 	.byte	0x02, 0x4a
	.zero		1
	.zero		1


	//----- nvinfo : EIATTR_EXIT_INSTR_OFFSETS
	.align		4
        /*0048*/ 	.byte	0x04, 0x1c
        /*004a*/ 	.short	(.L_51 - .L_50)


	//   ....[0]....
.L_50:
        /*004c*/ 	.word	0x00000040


	//   ....[1]....
        /*0050*/ 	.word	0x00000060


	//   ....[2]....
        /*0054*/ 	.word	0x000000a0


	//----- nvinfo : EIATTR_CBANK_PARAM_SIZE
	.align		4
.L_51:
        /*0058*/ 	.byte	0x03, 0x19
        /*005a*/ 	.short	0x0014


	//----- nvinfo : EIATTR_PARAM_CBANK
	.align		4
        /*005c*/ 	.byte	0x04, 0x0a
        /*005e*/ 	.short	(.L_53 - .L_52)
	.align		4
.L_52:
        /*0060*/ 	.word	index@(.nv.constant0._Z9SSTVectorPfPii)
        /*0064*/ 	.short	0x0380
        /*0066*/ 	.short	0x0014


	//----- nvinfo : EIATTR_SW_WAR
	.align		4
.L_53:
        /*0068*/ 	.byte	0x04, 0x36
        /*006a*/ 	.short	(.L_55 - .L_54)
.L_54:
        /*006c*/ 	.word	0x00000008
.L_55:


//--------------------- .nv.info._Z9SSTMatrixPfPii --------------------------
	.section	.nv.info._Z9SSTMatrixPfPii,"",@"SHT_CUDA_INFO"
	.sectionflags	@""
	.align	4


	//----- nvinfo : EIATTR_CUDA_API_VERSION
	.align		4
        /*0000*/ 	.byte	0x04, 0x37
        /*0002*/ 	.short	(.L_57 - .L_56)
.L_56:
        /*0004*/ 	.word	0x00000082


	//----- nvinfo : EIATTR_KPARAM_INFO
	.align		4
.L_57:
        /*0008*/ 	.byte	0x04, 0x17
        /*000a*/ 	.short	(.L_59 - .L_58)
.L_58:
        /*000c*/ 	.word	0x00000000
        /*0010*/ 	.short	0x0002
        /*0012*/ 	.short	0x0010
        /*0014*/ 	.byte	0x00, 0xf0, 0x11, 0x00


	//----- nvinfo : EIATTR_KPARAM_INFO
	.align		4
.L_59:
        /*0018*/ 	.byte	0x04, 0x17
        /*001a*/ 	.short	(.L_61 - .L_60)
.L_60:
        /*001c*/ 	.word	0x00000000
        /*0020*/ 	.short	0x0001
        /*0022*/ 	.short	0x0008
        /*0024*/ 	.byte	0x00, 0xf5, 0x21, 0x00


	//----- nvinfo : EIATTR_KPARAM_INFO
	.align		4
.L_61:
        /*0028*/ 	.byte	0x04, 0x17
        /*002a*/ 	.short	(.L_63 - .L_62)
.L_62:
        /*002c*/ 	.word	0x00000000
        /*0030*/ 	.short	0x0000
        /*0032*/ 	.short	0x0000
        /*0034*/ 	.byte	0x00, 0xf5, 0x21, 0x00


	//----- nvinfo : EIATTR_SPARSE_MMA_MASK
	.align		4
.L_63:
        /*0038*/ 	.byte	0x03, 0x50
        /*003a*/ 	.short	0x0000


	//----- nvinfo : EIATTR_MAXREG_COUNT
	.align		4
        /*003c*/ 	.byte	0x03, 0x1b
        /*003e*/ 	.short	0x00ff


	//----- nvinfo : EIATTR_MERCURY_ISA_VERSION
	.align		4
        /*0040*/ 	.byte	0x03, 0x5f
        /*0042*/ 	.short	0x0101


	//----- nvinfo : EIATTR_VRC_CTA_INIT_COUNT
	.align		4
        /*0044*/ 	.byte	0x02, 0x4a
	.zero		1
	.zero		1


	//----- nvinfo : EIATTR_EXIT_INSTR_OFFSETS
	.align		4
        /*0048*/ 	.byte	0x04, 0x1c
        /*004a*/ 	.short	(.L_65 - .L_64)


	//   ....[0]....
.L_64:
        /*004c*/ 	.word	0x00000040


	//   ....[1]....
        /*0050*/ 	.word	0x000006d0


	//   ....[2]....
        /*0054*/ 	.word	0x000007a0


	//----- nvinfo : EIATTR_CBANK_PARAM_SIZE
	.align		4
.L_65:
        /*0058*/ 	.byte	0x03, 0x19
        /*005a*/ 	.short	0x0014


	//----- nvinfo : EIATTR_PARAM_CBANK
	.align		4
        /*005c*/ 	.byte	0x04, 0x0a
        /*005e*/ 	.short	(.L_67 - .L_66)
	.align		4
.L_66:
        /*0060*/ 	.word	index@(.nv.constant0._Z9SSTMatrixPfPii)
        /*0064*/ 	.short	0x0380
        /*0066*/ 	.short	0x0014


	//----- nvinfo : EIATTR_SW_WAR
	.align		4
.L_67:
        /*0068*/ 	.byte	0x04, 0x36
        /*006a*/ 	.short	(.L_69 - .L_68)
.L_68:
        /*006c*/ 	.word	0x00000008
.L_69:


//--------------------- .nv.callgraph             --------------------------
	.section	.nv.callgraph,"",@"SHT_CUDA_CALLGRAPH"
	.align	4
	.sectionentsize	8
	.align		4
        /*0000*/ 	.word	0x00000000
	.align		4
        /*0004*/ 	.word	0xffffffff
	.align		4
        /*0008*/ 	.word	0x00000000
	.align		4
        /*000c*/ 	.word	0xfffffffe
	.align		4
        /*0010*/ 	.word	0x00000000
	.align		4
        /*0014*/ 	.word	0xfffffffd
	.align		4
        /*0018*/ 	.word	0x00000000
	.align		4
        /*001c*/ 	.word	0xfffffffc


//--------------------- .text._Z4SMSVPfS_S_S_PiS0_i --------------------------
	.section	.text._Z4SMSVPfS_S_S_PiS0_i,"ax",@progbits
	.align	128
        .global         _Z4SMSVPfS_S_S_PiS0_i
        .type           _Z4SMSVPfS_S_S_PiS0_i,@function
        .size           _Z4SMSVPfS_S_S_PiS0_i,(.L_x_37 - _Z4SMSVPfS_S_S_PiS0_i)
        .other          _Z4SMSVPfS_S_S_PiS0_i,@"STO_CUDA_ENTRY STV_DEFAULT"
_Z4SMSVPfS_S_S_PiS0_i:
.text._Z4SMSVPfS_S_S_PiS0_i:
[----:B------:R-:W-:Y:S01]  /*0000*/  LDC R1, c[0x0][0x37c] ;  /* 0x0000df00ff017b82 */ /* 0x000fe20000000800 */
[----:B------:R-:W0:Y:S01]  /*0010*/  S2R R0, SR_TID.X ;  /* 0x0000000000007919 */ /* 0x000e220000002100 */
[----:B------:R-:W0:Y:S02]  /*0020*/  LDCU UR6, c[0x0][0x3b0] ;  /* 0x00007600ff0677ac */ /* 0x000e240008000800 */
[----:B0-----:R-:W-:-:S13]  /*0030*/  ISETP.GE.AND P0, PT, R0, UR6, PT ;  /* 0x0000000600007c0c */ /* 0x001fda000bf06270 */
[----:B------:R-:W-:Y:S05]  /*0040*/  @P0 EXIT ;  /* 0x000000000000094d */ /* 0x000fea0003800000 */
[----:B------:R-:W0:Y:S01]  /*0050*/  S2UR UR5, SR_CgaCtaId ;  /* 0x00000000000579c3 */ /* 0x000e220000008800 */
[----:B------:R-:W-:Y:S01]  /*0060*/  UMOV UR4, 0x400 ;  /* 0x0000040000047882 */ /* 0x000fe20000000000 */
[----:B------:R-:W1:Y:S06]  /*0070*/  LDCU.64 UR10, c[0x0][0x358] ;  /* 0x00006b00ff0a77ac */ /* 0x000e6c0008000a00 */
[----:B------:R-:W1:Y:S01]  /*0080*/  LDC.64 R4, c[0x0][0x3a8] ;  /* 0x0000ea00ff047b82 */ /* 0x000e620000000a00 */
[----:B0-----:R-:W-:Y:S01]  /*0090*/  ULEA UR4, UR5, UR4, 0x18 ;  /* 0x0000000405047291 */ /* 0x001fe2000f8ec0ff */
[----:B------:R-:W0:Y:S05]  /*00a0*/  LDCU UR5, c[0x0][0x388] ;  /* 0x00007100ff0577ac */ /* 0x000e2a0008000800 */
[----:B------:R-:W-:-:S05]  /*00b0*/  LEA R2, R0, UR4, 0x2 ;  /* 0x0000000400027c11 */ /* 0x000fca000f8e10ff */
[----:B------:R2:W-:Y:S01]  /*00c0*/  STS [R2], RZ ;  /* 0x000000ff02007388 */ /* 0x0005e20000000800 */
[----:B------:R-:W-:Y:S06]  /*00d0*/  BAR.SYNC.DEFER_BLOCKING 0x0 ;  /* 0x0000000000007b1d */ /* 0x000fec0000010000 */
[----:B-1----:R-:W0:Y:S02]  /*00e0*/  LDG.E R4, desc[UR10][R4.64] ;  /* 0x0000000a04047981 */ /* 0x002e24000c1e1900 */
[----:B0-----:R-:W-:-:S04]  /*00f0*/  IADD3 R3, PT, PT, R4, -UR5, RZ ;  /* 0x8000000504037c10 */ /* 0x001fc8000fffe0ff */
[----:B------:R-:W-:-:S13]  /*0100*/  ISETP.GE.AND P0, PT, R3, -0x3, PT ;  /* 0xfffffffd0300780c */ /* 0x000fda0003f06270 */
[----:B--2---:R-:W-:Y:S05]  /*0110*/  @!P0 BRA `(.L_x_0) ;  /* 0x0000001000ac8947 */ /* 0x004fea0003800000 */
[----:B------:R-:W-:Y:S01]  /*0120*/  SHF.R.S32.HI R4, RZ, 0x1f, R3 ;  /* 0x0000001fff047819 */ /* 0x000fe20000011403 */
[----:B------:R-:W-:Y:S01]  /*0130*/  USHF.L.U32 UR4, UR6, 0x1, URZ ;  /* 0x0000000106047899 */ /* 0x000fe200080006ff */
[----:B------:R-:W-:Y:S02]  /*0140*/  IMAD.MOV.U32 R14, RZ, RZ, RZ ;  /* 0x000000ffff0e7224 */ /* 0x000fe400078e00ff */
[----:B------:R-:W-:-:S04]  /*0150*/  LEA.HI R3, R4, R3, RZ, 0x2 ;  /* 0x0000000304037211 */ /* 0x000fc800078f10ff */
[----:B------:R-:W-:-:S04]  /*0160*/  SHF.R.S32.HI R3, RZ, 0x2, R3 ;  /* 0x00000002ff037819 */ /* 0x000fc80000011403 */
[----:B------:R-:W-:-:S13]  /*0170*/  ISETP.GE.U32.AND P0, PT, R3, 0x3, PT ;  /* 0x000000030300780c */ /* 0x000fda0003f06070 */
[----:B------:R-:W-:Y:S05]  /*0180*/  @!P0 BRA `(.L_x_1) ;  /* 0x0000000800848947 */ /* 0x000fea0003800000 */
[----:B------:R-:W0:Y:S01]  /*0190*/  LDCU UR6, c[0x0][0x38c] ;  /* 0x00007180ff0677ac */ /* 0x000e220008000800 */
[----:B------:R-:W1:Y:S01]  /*01a0*/  LDC.64 R4, c[0x0][0x398] ;  /* 0x0000e600ff047b82 */ /* 0x000e620000000a00 */
[----:B------:R-:W-:Y:S01]  /*01b0*/  IADD3 R14, PT, PT, R3, 0x1, RZ ;  /* 0x00000001030e7810 */ /* 0x000fe20007ffe0ff */
[----:B------:R-:W2:Y:S03]  /*01c0*/  LDCU UR7, c[0x0][0x3b0] ;  /* 0x00007600ff0777ac */ /* 0x000ea60008000800 */
[----:B------:R-:W-:Y:S01]  /*01d0*/  LOP3.LUT R14, R14, 0xfffffffc, RZ, 0xc0, !PT ;  /* 0xfffffffc0e0e7812 */ /* 0x000fe200078ec0ff */
[----:B------:R-:W-:Y:S02]  /*01e0*/  UIADD3 UR5, UP0, UPT, UR5, 0x8, URZ ;  /* 0x0000000805057890 */ /* 0x000fe4000ff1e0ff */
[----:B------:R-:W3:Y:S01]  /*01f0*/  LDC.64 R6, c[0x0][0x380] ;  /* 0x0000e000ff067b82 */ /* 0x000ee20000000a00 */
[----:B------:R-:W4:Y:S01]  /*0200*/  LDCU UR12, c[0x0][0x3b0] ;  /* 0x00007600ff0c77ac */ /* 0x000f220008000800 */
[----:B------:R-:W-:-:S02]  /*0210*/  IMAD.MOV R16, RZ, RZ, -R14 ;  /* 0x000000ffff107224 */ /* 0x000fc400078e0a0e */
[----:B------:R-:W-:Y:S01]  /*0220*/  IMAD.U32 R12, RZ, RZ, UR5 ;  /* 0x00000005ff0c7e24 */ /* 0x000fe2000f8e00ff */
[----:B------:R-:W1:Y:S03]  /*0230*/  LDCU UR9, c[0x0][0x380] ;  /* 0x00007000ff0977ac */ /* 0x000e660008000800 */
[----:B------:R-:W1:Y:S01]  /*0240*/  LDC.64 R8, c[0x0][0x3a0] ;  /* 0x0000e800ff087b82 */ /* 0x000e620000000a00 */
[----:B0-----:R-:W-:Y:S01]  /*0250*/  UIADD3.X UR6, UPT, UPT, URZ, UR6, URZ, UP0, !UPT ;  /* 0x00000006ff067290 */ /* 0x001fe200087fe4ff */
[----:B--2---:R-:W-:-:S05]  /*0260*/  MOV R15, UR7 ;  /* 0x00000007000f7c02 */ /* 0x004fca0008000f00 */
[----:B------:R-:W-:-:S07]  /*0270*/  MOV R21, UR6 ;  /* 0x0000000600157c02 */ /* 0x000fce0008000f00 */
.L_x_10:
[----:B0-----:R-:W-:Y:S01]  /*0280*/  MOV R10, UR5 ;  /* 0x00000005000a7c02 */ /* 0x001fe20008000f00 */
[----:B------:R-:W-:-:S04]  /*0290*/  IMAD.U32 R11, RZ, RZ, UR6 ;  /* 0x00000006ff0b7e24 */ /* 0x000fc8000f8e00ff */
[----:B------:R-:W-:-:S05]  /*02a0*/  IMAD.WIDE R10, R15, 0x4, R10 ;  /* 0x000000040f0a7825 */ /* 0x000fca00078e020a */
[----:B------:R-:W2:Y:S02]  /*02b0*/  LDG.E R13, desc[UR10][R10.64+-0x8] ;  /* 0xfffff80a0a0d7981 */ /* 0x000ea4000c1e1900 */
[----:B--2---:R-:W1:Y:S02]  /*02c0*/  F2I.TRUNC.NTZ R13, R13 ;  /* 0x0000000d000d7305 */ /* 0x004e64000020f100 */
[----:B-1----:R-:W-:-:S06]  /*02d0*/  IMAD.WIDE R18, R13, 0x4, R8 ;  /* 0x000000040d127825 */ /* 0x002fcc00078e0208 */
[----:B------:R-:W2:Y:S01]  /*02e0*/  LDG.E R18, desc[UR10][R18.64] ;  /* 0x0000000a12127981 */ /* 0x000ea2000c1e1900 */
[----:B------:R-:W-:Y:S01]  /*02f0*/  IMAD R23, R13, UR4, RZ ;  /* 0x000000040d177c24 */ /* 0x000fe2000f8e02ff */
[----:B------:R-:W-:Y:S01]  /*0300*/  BSSY.RECONVERGENT B0, `(.L_x_2) ;  /* 0x000001d000007945 */ /* 0x000fe20003800200 */
[----:B------:R-:W-:-:S03]  /*0310*/  MOV R13, R21 ;  /* 0x00000015000d7202 */ /* 0x000fc60000000f00 */
[----:B------:R-:W-:-:S04]  /*0320*/  SHF.L.U32 R17, R23, 0x2, RZ ;  /* 0x0000000217117819 */ /* 0x000fc800000006ff */
[----:B--2---:R-:W-:-:S04]  /*0330*/  IADD3 R17, PT, PT, R18, -UR9, -R17 ;  /* 0x8000000912117c10 */ /* 0x004fc8000fffe811 */
[----:B------:R-:W-:-:S04]  /*0340*/  SHF.R.S32.HI R20, RZ, 0x1f, R17 ;  /* 0x0000001fff147819 */ /* 0x000fc80000011411 */
[----:B------:R-:W-:-:S04]  /*0350*/  LEA.HI R20, R20, R17, RZ, 0x2 ;  /* 0x0000001114147211 */ /* 0x000fc800078f10ff */
[----:B------:R-:W-:-:S04]  /*0360*/  SHF.R.S32.HI R17, RZ, 0x2, R20 ;  /* 0x00000002ff117819 */ /* 0x000fc80000011414 */
[----:B------:R-:W-:-:S13]  /*0370*/  ISETP.GT.AND P0, PT, R0, R17, PT ;  /* 0x000000110000720c */ /* 0x000fda0003f04270 */
[----:B------:R-:W-:Y:S05]  /*0380*/  @P0 BRA `(.L_x_3) ;  /* 0x0000000000500947 */ /* 0x000fea0003800000 */
[----:B------:R-:W-:Y:S01]  /*0390*/  IMAD.IADD R21, R23, 0x1, R0 ;  /* 0x0000000117157824 */ /* 0x000fe200078e0200 */
[----:B------:R-:W0:Y:S01]  /*03a0*/  S2UR UR8, SR_CgaCtaId ;  /* 0x00000000000879c3 */ /* 0x000e220000008800 */
[----:B------:R-:W-:Y:S01]  /*03b0*/  UMOV UR7, 0x400 ;  /* 0x0000040000077882 */ /* 0x000fe20000000000 */
[----:B------:R-:W2:Y:S02]  /*03c0*/  LDG.E R25, desc[UR10][R12.64+-0x8] ;  /* 0xfffff80a0c197981 */ /* 0x000ea4000c1e1900 */
[----:B----4-:R-:W-:-:S05]  /*03d0*/  IADD3 R23, PT, PT, R21, UR12, RZ ;  /* 0x0000000c15177c10 */ /* 0x010fca000fffe0ff */
[----:B---3--:R-:W-:-:S06]  /*03e0*/  IMAD.WIDE R22, R23, 0x4, R6 ;  /* 0x0000000417167825 */ /* 0x008fcc00078e0206 */
[----:B------:R-:W3:Y:S01]  /*03f0*/  LDG.E R22, desc[UR10][R22.64] ;  /* 0x0000000a16167981 */ /* 0x000ee2000c1e1900 */
[----:B------:R-:W-:-:S06]  /*0400*/  IMAD.WIDE R20, R21, 0x4, R6 ;  /* 0x0000000415147825 */ /* 0x000fcc00078e0206 */
[----:B------:R-:W2:Y:S01]  /*0410*/  LDG.E R20, desc[UR10][R20.64] ;  /* 0x0000000a14147981 */ /* 0x000ea2000c1e1900 */
[----:B0-----:R-:W-:Y:S01]  /*0420*/  ULEA UR7, UR8, UR7, 0x18 ;  /* 0x0000000708077291 */ /* 0x001fe2000f8ec0ff */
[----:B---3--:R-:W0:Y:S05]  /*0430*/  F2I.TRUNC.NTZ R18, R22 ;  /* 0x0000001600127305 */ /* 0x008e2a000020f100 */
[----:B0-----:R-:W-:-:S05]  /*0440*/  LEA R17, R18, UR7, 0x2 ;  /* 0x0000000712117c11 */ /* 0x001fca000f8e10ff */
[----:B------:R-:W0:Y:S02]  /*0450*/  LDS R27, [R17] ;  /* 0x00000000111b7984 */ /* 0x000e240000000800 */
[----:B0-----:R-:W-:-:S04]  /*0460*/  IMAD R19, R18, UR12, R27 ;  /* 0x0000000c12137c24 */ /* 0x001fc8000f8e021b */
[----:B------:R-:W-:-:S05]  /*0470*/  IMAD.WIDE R18, R19, 0x4, R4 ;  /* 0x0000000413127825 */ /* 0x000fca00078e0204 */
[----:B------:R-:W2:Y:S01]  /*0480*/  LDG.E R23, desc[UR10][R18.64] ;  /* 0x0000000a12177981 */ /* 0x000ea2000c1e1900 */
[----:B------:R-:W-:-:S05]  /*0490*/  IADD3 R22, PT, PT, R27, 0x1, RZ ;  /* 0x000000011b167810 */ /* 0x000fca0007ffe0ff */
[----:B------:R0:W-:Y:S01]  /*04a0*/  STS [R17], R22 ;  /* 0x0000001611007388 */ /* 0x0001e20000000800 */
[----:B--2---:R-:W-:-:S05]  /*04b0*/  FFMA R23, R20, R25, R23 ;  /* 0x0000001914177223 */ /* 0x004fca0000000017 */
[----:B------:R0:W-:Y:S02]  /*04c0*/  STG.E desc[UR10][R18.64], R23 ;  /* 0x0000001712007986 */ /* 0x0001e4000c10190a */
.L_x_3:
[----:B----4-:R-:W-:Y:S05]  /*04d0*/  BSYNC.RECONVERGENT B0 ;  /* 0x0000000000007941 */ /* 0x010fea0003800200 */
.L_x_2:
[----:B0-----:R-:W2:Y:S02]  /*04e0*/  LDG.E R17, desc[UR10][R10.64+-0x4] ;  /* 0xfffffc0a0a117981 */ /* 0x001ea4000c1e1900 */
[----:B--2---:R-:W0:Y:S02]  /*04f0*/  F2I.TRUNC.NTZ R17, R17 ;  /* 0x0000001100117305 */ /* 0x004e24000020f100 */
[----:B0-----:R-:W-:-:S06]  /*0500*/  IMAD.WIDE R18, R17, 0x4, R8 ;  /* 0x0000000411127825 */ /* 0x001fcc00078e0208 */
[----:B------:R-:W2:Y:S01]  /*0510*/  LDG.E R18, desc[UR10][R18.64] ;  /* 0x0000000a12127981 */ /* 0x000ea2000c1e1900 */
[----:B------:R-:W-:Y:S01]  /*0520*/  IMAD R23, R17, UR4, RZ ;  /* 0x0000000411177c24 */ /* 0x000fe2000f8e02ff */
[----:B------:R-:W-:Y:S03]  /*0530*/  BSSY.RECONVERGENT B0, `(.L_x_4) ;  /* 0x000001c000007945 */ /* 0x000fe60003800200 */
[----:B------:R-:W-:-:S05]  /*0540*/  IMAD.SHL.U32 R21, R23, 0x4, RZ ;  /* 0x0000000417157824 */ /* 0x000fca00078e00ff */
[----:B--2---:R-:W-:-:S04]  /*0550*/  IADD3 R21, PT, PT, R18, -UR9, -R21 ;  /* 0x8000000912157c10 */ /* 0x004fc8000fffe815 */
[----:B------:R-:W-:-:S04]  /*0560*/  SHF.R.S32.HI R20, RZ, 0x1f, R21 ;  /* 0x0000001fff147819 */ /* 0x000fc80000011415 */
[----:B------:R-:W-:-:S04]  /*0570*/  LEA.HI R20, R20, R21, RZ, 0x2 ;  /* 0x0000001514147211 */ /* 0x000fc800078f10ff */
[----:B------:R-:W-:-:S04]  /*0580*/  SHF.R.S32.HI R21, RZ, 0x2, R20 ;  /* 0x00000002ff157819 */ /* 0x000fc80000011414 */
[----:B------:R-:W-:-:S13]  /*0590*/  ISETP.GT.AND P0, PT, R0, R21, PT ;  /* 0x000000150000720c */ /* 0x000fda0003f04270 */
[----:B------:R-:W-:Y:S05]  /*05a0*/  @P0 BRA `(.L_x_5) ;  /* 0x0000000000500947 */ /* 0x000fea0003800000 */
[----:B------:R-:W-:Y:S01]  /*05b0*/  IADD3 R21, PT, PT, R23, R0, RZ ;  /* 0x0000000017157210 */ /* 0x000fe20007ffe0ff */
[----:B------:R-:W0:Y:S01]  /*05c0*/  S2UR UR8, SR_CgaCtaId ;  /* 0x00000000000879c3 */ /* 0x000e220000008800 */
[----:B------:R-:W-:Y:S01]  /*05d0*/  UMOV UR7, 0x400 ;  /* 0x0000040000077882 */ /* 0x000fe20000000000 */
[----:B------:R-:W2:Y:S01]  /*05e0*/  LDG.E R25, desc[UR10][R12.64+-0x4] ;  /* 0xfffffc0a0c197981 */ /* 0x000ea2000c1e1900 */
[----:B------:R-:W-:-:S05]  /*05f0*/  IADD3 R23, PT, PT, R21, UR12, RZ ;  /* 0x0000000c15177c10 */ /* 0x000fca000fffe0ff */
        /* <DEDUP_REMOVED lines=11> */
[----:B------:R-:W-:-:S05]  /*06b0*/  VIADD R22, R27, 0x1 ;  /* 0x000000011b167836 */ /* 0x000fca0000000000 */
[----:B------:R0:W-:Y:S01]  /*06c0*/  STS [R17], R22 ;  /* 0x0000001611007388 */ /* 0x0001e20000000800 */
[----:B--2---:R-:W-:-:S05]  /*06d0*/  FFMA R23, R20, R25, R23 ;  /* 0x0000001914177223 */ /* 0x004fca0000000017 */
[----:B------:R0:W-:Y:S02]  /*06e0*/  STG.E desc[UR10][R18.64], R23 ;  /* 0x0000001712007986 */ /* 0x0001e4000c10190a */
.L_x_5:
[----:B------:R-:W-:Y:S05]  /*06f0*/  BSYNC.RECONVERGENT B0 ;  /* 0x0000000000007941 */ /* 0x000fea0003800200 */
.L_x_4:
[----:B0-----:R-:W2:Y:S02]  /*0700*/  LDG.E R17, desc[UR10][R10.64] ;  /* 0x0000000a0a117981 */ /* 0x001ea4000c1e1900 */
[----:B--2---:R-:W0:Y:S02]  /*0710*/  F2I.TRUNC.NTZ R17, R17 ;  /* 0x0000001100117305 */ /* 0x004e24000020f100 */
[----:B0-----:R-:W-:-:S06]  /*0720*/  IMAD.WIDE R18, R17, 0x4, R8 ;  /* 0x0000000411127825 */ /* 0x001fcc00078e0208 */
[----:B------:R-:W2:Y:S01]  /*0730*/  LDG.E R18, desc[UR10][R18.64] ;  /* 0x0000000a12127981 */ /* 0x000ea2000c1e1900 */
[----:B------:R-:W-:Y:S01]  /*0740*/  IMAD R23, R17, UR4, RZ ;  /* 0x0000000411177c24 */ /* 0x000fe2000f8e02ff */
[----:B------:R-:W-:Y:S04]  /*0750*/  BSSY.RECONVERGENT B0, `(.L_x_6) ;  /* 0x000001c000007945 */ /* 0x000fe80003800200 */
[----:B------:R-:W-:-:S04]  /*0760*/  SHF.L.U32 R21, R23, 0x2, RZ ;  /* 0x0000000217157819 */ /* 0x000fc800000006ff */
        /* <DEDUP_REMOVED lines=9> */
[----:B------:R-:W2:Y:S02]  /*0800*/  LDG.E R25, desc[UR10][R12.64] ;  /* 0x0000000a0c197981 */ /* 0x000ea4000c1e1900 */
[----:B------:R-:W-:-:S04]  /*0810*/  VIADD R23, R21, UR12 ;  /* 0x0000000c15177c36 */ /* 0x000fc80008000000 */
        /* <DEDUP_REMOVED lines=15> */
.L_x_7:
[----:B------:R-:W-:Y:S05]  /*0910*/  BSYNC.RECONVERGENT B0 ;  /* 0x0000000000007941 */ /* 0x000fea0003800200 */
.L_x_6:
[----:B------:R-:W0:Y:S02]  /*0920*/  LDG.E R10, desc[UR10][R10.64+0x4] ;  /* 0x0000040a0a0a7981 */ /* 0x000e24000c1e1900 */
[----:B0-----:R-:W0:Y:S02]  /*0930*/  F2I.TRUNC.NTZ R17, R10 ;  /* 0x0000000a00117305 */ /* 0x001e24000020f100 */
[----:B0-----:R-:W-:-:S06]  /*0940*/  IMAD.WIDE R18, R17, 0x4, R8 ;  /* 0x0000000411127825 */ /* 0x001fcc00078e0208 */
[----:B------:R-:W2:Y:S01]  /*0950*/  LDG.E R18, desc[UR10][R18.64] ;  /* 0x0000000a12127981 */ /* 0x000ea2000c1e1900 */
[----:B------:R-:W-:Y:S01]  /*0960*/  IMAD R21, R17, UR4, RZ ;  /* 0x0000000411157c24 */ /* 0x000fe2000f8e02ff */
[----:B------:R-:W-:Y:S01]  /*0970*/  BSSY.RECONVERGENT B0, `(.L_x_8) ;  /* 0x000001e000007945 */ /* 0x000fe20003800200 */
[----:B------:R-:W-:-:S03]  /*0980*/  VIADD R16, R16, 0x4 ;  /* 0x0000000410107836 */ /* 0x000fc60000000000 */
[----:B------:R-:W-:Y:S02]  /*0990*/  SHF.L.U32 R17, R21, 0x2, RZ ;  /* 0x0000000215117819 */ /* 0x000fe400000006ff */
[----:B------:R-:W-:Y:S02]  /*09a0*/  ISETP.NE.AND P0, PT, R16, RZ, PT ;  /* 0x000000ff1000720c */ /* 0x000fe40003f05270 */
        /* <DEDUP_REMOVED lines=26> */
.L_x_9:
[----:B------:R-:W-:Y:S05]  /*0b50*/  BSYNC.RECONVERGENT B0 ;  /* 0x0000000000007941 */ /* 0x000fea0003800200 */
.L_x_8:
[----:B------:R-:W-:Y:S02]  /*0b60*/  IADD3 R12, P1, PT, R12, 0x10, RZ ;  /* 0x000000100c0c7810 */ /* 0x000fe40007f3e0ff */
[----:B------:R-:W-:Y:S02]  /*0b70*/  IADD3 R15, PT, PT, R15, 0x4, RZ ;  /* 0x000000040f0f7810 */ /* 0x000fe40007ffe0ff */
[----:B------:R-:W-:Y:S01]  /*0b80*/  IADD3.X R21, PT, PT, RZ, R13, RZ, P1, !PT ;  /* 0x0000000dff157210 */ /* 0x000fe20000ffe4ff */
[----:B------:R-:W-:Y:S08]  /*0b90*/  @P0 BRA `(.L_x_10) ;  /* 0xfffffff400b80947 */ /* 0x000ff0000383ffff */
.L_x_1:
[----:B------:R-:W-:-:S05]  /*0ba0*/  VIADD R4, R3, 0x1 ;  /* 0x0000000103047836 */ /* 0x000fca0000000000 */
[----:B------:R-:W-:-:S13]  /*0bb0*/  LOP3.LUT P0, R4, R4, 0x3, RZ, 0xc0, !PT ;  /* 0x0000000304047812 */ /* 0x000fda000780c0ff */
[----:B------:R-:W-:Y:S05]  /*0bc0*/  @!P0 BRA `(.L_x_0) ;  /* 0x0000000800008947 */ /* 0x000fea0003800000 */
[----:B------:R-:W-:-:S13]  /*0bd0*/  ISETP.NE.AND P0, PT, R4, 0x1, PT ;  /* 0x000000010400780c */ /* 0x000fda0003f05270 */
[----:B------:R-:W-:Y:S05]  /*0be0*/  @!P0 BRA `(.L_x_11) ;  /* 0x0000000400408947 */ /* 0x000fea0003800000 */
[----:B0-----:R-:W0:Y:S01]  /*0bf0*/  LDC R11, c[0x0][0x3b0] ;  /* 0x0000ec00ff0b7b82 */ /* 0x001e220000000800 */
[----:B------:R-:W1:Y:S07]  /*0c00*/  LDCU UR7, c[0x0][0x380] ;  /* 0x00007000ff0777ac */ /* 0x000e6e0008000800 */
[----:B------:R-:W2:Y:S08]  /*0c10*/  LDC.64 R8, c[0x0][0x388] ;  /* 0x0000e200ff087b82 */ /* 0x000eb00000000a00 */
[----:B---3--:R-:W3:Y:S01]  /*0c20*/  LDC.64 R6, c[0x0][0x3a0] ;  /* 0x0000e800ff067b82 */ /* 0x008ee20000000a00 */
[----:B0-----:R-:W-:-:S05]  /*0c30*/  IADD3 R5, PT, PT, R14, R11, RZ ;  /* 0x0000000b0e057210 */ /* 0x001fca0007ffe0ff */
[----:B--2---:R-:W-:-:S05]  /*0c40*/  IMAD.WIDE R4, R5, 0x4, R8 ;  /* 0x0000000405047825 */ /* 0x004fca00078e0208 */
[----:B------:R-:W2:Y:S02]  /*0c50*/  LDG.E R10, desc[UR10][R4.64] ;  /* 0x0000000a040a7981 */ /* 0x000ea4000c1e1900 */
[----:B--2---:R-:W3:Y:S02]  /*0c60*/  F2I.TRUNC.NTZ R15, R10 ;  /* 0x0000000a000f7305 */ /* 0x004ee4000020f100 */
[----:B---3--:R-:W-:-:S06]  /*0c70*/  IMAD.WIDE R12, R15, 0x4, R6 ;  /* 0x000000040f0c7825 */ /* 0x008fcc00078e0206 */
[----:B------:R-:W1:Y:S01]  /*0c80*/  LDG.E R12, desc[UR10][R12.64] ;  /* 0x0000000a0c0c7981 */ /* 0x000e62000c1e1900 */
[----:B------:R-:W-:Y:S01]  /*0c90*/  IMAD R17, R15, UR4, RZ ;  /* 0x000000040f117c24 */ /* 0x000fe2000f8e02ff */
[----:B------:R-:W-:Y:S01]  /*0ca0*/  BSSY.RECONVERGENT B0, `(.L_x_12) ;  /* 0x000001f000007945 */ /* 0x000fe20003800200 */
[----:B------:R-:W-:-:S03]  /*0cb0*/  IMAD.WIDE.U32 R8, R14, 0x4, R8 ;  /* 0x000000040e087825 */ /* 0x000fc600078e0008 */
[----:B------:R-:W-:-:S04]  /*0cc0*/  SHF.L.U32 R15, R17, 0x2, RZ ;  /* 0x00000002110f7819 */ /* 0x000fc800000006ff */
[----:B-1----:R-:W-:-:S04]  /*0cd0*/  IADD3 R15, PT, PT, R12, -UR7, -R15 ;  /* 0x800000070c0f7c10 */ /* 0x002fc8000fffe80f */
[----:B------:R-:W-:-:S04]  /*0ce0*/  SHF.R.S32.HI R16, RZ, 0x1f, R15 ;  /* 0x0000001fff107819 */ /* 0x000fc8000001140f */
[----:B------:R-:W-:-:S04]  /*0cf0*/  LEA.HI R16, R16, R15, RZ, 0x2 ;  /* 0x0000000f10107211 */ /* 0x000fc800078f10ff */
[----:B------:R-:W-:-:S04]  /*0d00*/  SHF.R.S32.HI R15, RZ, 0x2, R16 ;  /* 0x00000002ff0f7819 */ /* 0x000fc80000011410 */
[----:B------:R-:W-:-:S13]  /*0d10*/  ISETP.GT.AND P0, PT, R0, R15, PT ;  /* 0x0000000f0000720c */ /* 0x000fda0003f04270 */
[----:B------:R-:W-:Y:S05]  /*0d20*/  @P0 BRA `(.L_x_13) ;  /* 0x0000000000580947 */ /* 0x000fea0003800000 */
[----:B------:R-:W0:Y:S01]  /*0d30*/  LDC.64 R12, c[0x0][0x380] ;  /* 0x0000e000ff0c7b82 */ /* 0x000e220000000a00 */
[----:B------:R-:W-:-:S05]  /*0d40*/  IMAD.IADD R10, R17, 0x1, R0 ;  /* 0x00000001110a7824 */ /* 0x000fca00078e0200 */
[----:B------:R-:W-:Y:S02]  /*0d50*/  IADD3 R19, PT, PT, R10, R11, RZ ;  /* 0x0000000b0a137210 */ /* 0x000fe40007ffe0ff */
[----:B------:R-:W1:Y:S01]  /*0d60*/  S2UR UR6, SR_CgaCtaId ;  /* 0x00000000000679c3 */ /* 0x000e620000008800 */
[----:B------:R-:W-:-:S07]  /*0d70*/  UMOV UR5, 0x400 ;  /* 0x0000040000057882 */ /* 0x000fce0000000000 */
[----:B------:R-:W2:Y:S01]  /*0d80*/  LDC.64 R16, c[0x0][0x398] ;  /* 0x0000e600ff107b82 */ /* 0x000ea20000000a00 */
[----:B0-----:R-:W-:-:S06]  /*0d90*/  IMAD.WIDE R18, R19, 0x4, R12 ;  /* 0x0000000413127825 */ /* 0x001fcc00078e020c */
[----:B------:R-:W3:Y:S01]  /*0da0*/  LDG.E R18, desc[UR10][R18.64] ;  /* 0x0000000a12127981 */ /* 0x000ee2000c1e1900 */
[----:B------:R-:W-:Y:S01]  /*0db0*/  IMAD.WIDE R12, R10, 0x4, R12 ;  /* 0x000000040a0c7825 */ /* 0x000fe200078e020c */
[----:B-1----:R-:W-:-:S05]  /*0dc0*/  ULEA UR5, UR6, UR5, 0x18 ;  /* 0x0000000506057291 */ /* 0x002fca000f8ec0ff */
[----:B------:R-:W4:Y:S01]  /*0dd0*/  LDG.E R12, desc[UR10][R12.64] ;  /* 0x0000000a0c0c7981 */ /* 0x000f22000c1e1900 */
[----:B---3--:R-:W0:Y:S02]  /*0de0*/  F2I.TRUNC.NTZ R20, R18 ;  /* 0x0000001200147305 */ /* 0x008e24000020f100 */
[----:B0-----:R-:W-:-:S05]  /*0df0*/  LEA R21, R20, UR5, 0x2 ;  /* 0x0000000514157c11 */ /* 0x001fca000f8e10ff */
[----:B------:R-:W0:Y:S02]  /*0e00*/  LDS R22, [R21] ;  /* 0x0000000015167984 */ /* 0x000e240000000800 */
[----:B0-----:R-:W-:-:S04]  /*0e10*/  IMAD R15, R20, R11, R22 ;  /* 0x0000000b140f7224 */ /* 0x001fc800078e0216 */
[----:B--2---:R-:W-:Y:S02]  /*0e20*/  IMAD.WIDE R16, R15, 0x4, R16 ;  /* 0x000000040f107825 */ /* 0x004fe400078e0210 */
[----:B------:R-:W4:Y:S04]  /*0e30*/  LDG.E R15, desc[UR10][R8.64] ;  /* 0x0000000a080f7981 */ /* 0x000f28000c1e1900 */
[----:B------:R-:W4:Y:S01]  /*0e40*/  LDG.E R19, desc[UR10][R16.64] ;  /* 0x0000000a10137981 */ /* 0x000f22000c1e1900 */
[----:B------:R-:W-:-:S05]  /*0e50*/  IADD3 R22, PT, PT, R22, 0x1, RZ ;  /* 0x0000000116167810 */ /* 0x000fca0007ffe0ff */
[----:B------:R0:W-:Y:S01]  /*0e60*/  STS [R21], R22 ;  /* 0x0000001615007388 */ /* 0x0001e20000000800 */
[----:B----4-:R-:W-:-:S05]  /*0e70*/  FFMA R15, R12, R15, R19 ;  /* 0x0000000f0c0f7223 */ /* 0x010fca0000000013 */
[----:B------:R0:W-:Y:S02]  /*0e80*/  STG.E desc[UR10][R16.64], R15 ;  /* 0x0000000f10007986 */ /* 0x0001e4000c10190a */
.L_x_13:
[----:B------:R-:W-:Y:S05]  /*0e90*/  BSYNC.RECONVERGENT B0 ;  /* 0x0000000000007941 */ /* 0x000fea0003800200 */
.L_x_12:
[----:B------:R-:W2:Y:S02]  /*0ea0*/  LDG.E R4, desc[UR10][R4.64+0x4] ;  /* 0x0000040a04047981 */ /* 0x000ea4000c1e1900 */
[----:B--2---:R-:W1:Y:S02]  /*0eb0*/  F2I.TRUNC.NTZ R13, R4 ;  /* 0x00000004000d7305 */ /* 0x004e64000020f100 */
[----:B-1----:R-:W-:-:S06]  /*0ec0*/  IMAD.WIDE R6, R13, 0x4, R6 ;  /* 0x000000040d067825 */ /* 0x002fcc00078e0206 */
[----:B------:R-:W2:Y:S01]  /*0ed0*/  LDG.E R6, desc[UR10][R6.64] ;  /* 0x0000000a06067981 */ /* 0x000ea2000c1e1900 */
[----:B0-----:R-:W-:Y:S01]  /*0ee0*/  IMAD R15, R13, UR4, RZ ;  /* 0x000000040d0f7c24 */ /* 0x001fe2000f8e02ff */
        /* <DEDUP_REMOVED lines=8> */
[----:B------:R-:W0:Y:S01]  /*0f70*/  LDC.64 R4, c[0x0][0x380] ;  /* 0x0000e000ff047b82 */ /* 0x000e220000000a00 */
[----:B------:R-:W-:-:S07]  /*0f80*/  IADD3 R10, PT, PT, R15, R0, RZ ;  /* 0x000000000f0a7210 */ /* 0x000fce0007ffe0ff */
[----:B------:R-:W1:Y:S01]  /*0f90*/  S2UR UR6, SR_CgaCtaId ;  /* 0x00000000000679c3 */ /* 0x000e620000008800 */
[----:B------:R-:W-:Y:S01]  /*0fa0*/  IADD3 R7, PT, PT, R10, R11, RZ ;  /* 0x0000000b0a077210 */ /* 0x000fe20007ffe0ff */
[----:B------:R-:W-:Y:S01]  /*0fb0*/  UMOV UR5, 0x400 ;  /* 0x0000040000057882 */ /* 0x000fe20000000000 */
[----:B------:R-:W2:Y:S05]  /*0fc0*/  LDG.E R9, desc[UR10][R8.64+0x4] ;  /* 0x0000040a08097981 */ /* 0x000eaa000c1e1900 */
[----:B------:R-:W3:Y:S01]  /*0fd0*/  LDC.64 R12, c[0x0][0x398] ;  /* 0x0000e600ff0c7b82 */ /* 0x000ee20000000a00 */
[----:B0-----:R-:W-:-:S06]  /*0fe0*/  IMAD.WIDE R6, R7, 0x4, R4 ;  /* 0x0000000407067825 */ /* 0x001fcc00078e0204 */
[----:B------:R-:W4:Y:S01]  /*0ff0*/  LDG.E R6, desc[UR10][R6.64] ;  /* 0x0000000a06067981 */ /* 0x000f22000c1e1900 */
[----:B------:R-:W-:Y:S01]  /*1000*/  IMAD.WIDE R4, R10, 0x4, R4 ;  /* 0x000000040a047825 */ /* 0x000fe200078e0204 */
[----:B-1----:R-:W-:-:S05]  /*1010*/  ULEA UR5, UR6, UR5, 0x18 ;  /* 0x0000000506057291 */ /* 0x002fca000f8ec0ff */
[----:B------:R-:W2:Y:S01]  /*1020*/  LDG.E R4, desc[UR10][R4.64] ;  /* 0x0000000a04047981 */ /* 0x000ea2000c1e1900 */
[----:B----4-:R-:W0:Y:S02]  /*1030*/  F2I.TRUNC.NTZ R16, R6 ;  /* 0x0000000600107305 */ /* 0x010e24000020f100 */
[----:B0-----:R-:W-:-:S05]  /*1040*/  LEA R15, R16, UR5, 0x2 ;  /* 0x00000005100f7c11 */ /* 0x001fca000f8e10ff */
[----:B------:R-:W0:Y:S02]  /*1050*/  LDS R17, [R15] ;  /* 0x000000000f117984 */ /* 0x000e240000000800 */
[----:B0-----:R-:W-:-:S04]  /*1060*/  IMAD R11, R16, R11, R17 ;  /* 0x0000000b100b7224 */ /* 0x001fc800078e0211 */
[----:B---3--:R-:W-:-:S05]  /*1070*/  IMAD.WIDE R10, R11, 0x4, R12 ;  /* 0x000000040b0a7825 */ /* 0x008fca00078e020c */
[----:B------:R-:W2:Y:S01]  /*1080*/  LDG.E R7, desc[UR10][R10.64] ;  /* 0x0000000a0a077981 */ /* 0x000ea2000c1e1900 */
[----:B------:R-:W-:-:S05]  /*1090*/  VIADD R6, R17, 0x1 ;  /* 0x0000000111067836 */ /* 0x000fca0000000000 */
[----:B------:R0:W-:Y:S01]  /*10a0*/  STS [R15], R6 ;  /* 0x000000060f007388 */ /* 0x0001e20000000800 */
[----:B--2---:R-:W-:-:S05]  /*10b0*/  FFMA R7, R4, R9, R7 ;  /* 0x0000000904077223 */ /* 0x004fca0000000007 */
[----:B------:R0:W-:Y:S02]  /*10c0*/  STG.E desc[UR10][R10.64], R7 ;  /* 0x000000070a007986 */ /* 0x0001e4000c10190a */
.L_x_15:
[----:B------:R-:W-:Y:S05]  /*10d0*/  BSYNC.RECONVERGENT B0 ;  /* 0x0000000000007941 */ /* 0x000fea0003800200 */
.L_x_14:
[----:B------:R-:W-:-:S07]  /*10e0*/  IADD3 R14, PT, PT, R14, 0x2, RZ ;  /* 0x000000020e0e7810 */ /* 0x000fce0007ffe0ff */
.L_x_11:
[----:B------:R-:W-:-:S04]  /*10f0*/  LOP3.LUT R3, R3, 0x1, RZ, 0xc0, !PT ;  /* 0x0000000103037812 */ /* 0x000fc800078ec0ff */
[----:B------:R-:W-:-:S13]  /*1100*/  ISETP.NE.U32.AND P0, PT, R3, 0x1, PT ;  /* 0x000000010300780c */ /* 0x000fda0003f05070 */
[----:B------:R-:W-:Y:S05]  /*1110*/  @!P0 BRA `(.L_x_0) ;  /* 0x0000000000ac8947 */ /* 0x000fea0003800000 */
[----:B------:R-:W0:Y:S01]  /*1120*/  LDC R3, c[0x0][0x3b0] ;  /* 0x0000ec00ff037b82 */ /* 0x000e220000000800 */
[----:B------:R-:W1:Y:S07]  /*1130*/  LDCU UR5, c[0x0][0x380] ;  /* 0x00007000ff0577ac */ /* 0x000e6e0008000800 */
[----:B------:R-:W2:Y:S08]  /*1140*/  LDC.64 R4, c[0x0][0x388] ;  /* 0x0000e200ff047b82 */ /* 0x000eb00000000a00 */
[----:B------:R-:W4:Y:S01]  /*1150*/  LDC.64 R8, c[0x0][0x3a0] ;  /* 0x0000e800ff087b82 */ /* 0x000f220000000a00 */
[----:B0--3--:R-:W-:-:S05]  /*1160*/  IADD3 R7, PT, PT, R14, R3, RZ ;  /* 0x000000030e077210 */ /* 0x009fca0007ffe0ff */
[----:B--2---:R-:W-:-:S06]  /*1170*/  IMAD.WIDE R6, R7, 0x4, R4 ;  /* 0x0000000407067825 */ /* 0x004fcc00078e0204 */
[----:B------:R-:W2:Y:S02]  /*1180*/  LDG.E R6, desc[UR10][R6.64] ;  /* 0x0000000a06067981 */ /* 0x000ea4000c1e1900 */
[----:B--2---:R-:W4:Y:S02]  /*1190*/  F2I.TRUNC.NTZ R11, R6 ;  /* 0x00000006000b7305 */ /* 0x004f24000020f100 */
[----:B----4-:R-:W-:-:S06]  /*11a0*/  IMAD.WIDE R8, R11, 0x4, R8 ;  /* 0x000000040b087825 */ /* 0x010fcc00078e0208 */
[----:B------:R-:W1:Y:S01]  /*11b0*/  LDG.E R8, desc[UR10][R8.64] ;  /* 0x0000000a08087981 */ /* 0x000e62000c1e1900 */
[----:B------:R-:W-:Y:S01]  /*11c0*/  IMAD R13, R11, UR4, RZ ;  /* 0x000000040b0d7c24 */ /* 0x000fe2000f8e02ff */
[----:B------:R-:W-:Y:S03]  /*11d0*/  BSSY.RECONVERGENT B0, `(.L_x_0) ;  /* 0x000001f000007945 */ /* 0x000fe60003800200 */
[----:B------:R-:W-:-:S05]  /*11e0*/  IMAD.SHL.U32 R11, R13, 0x4, RZ ;  /* 0x000000040d0b7824 */ /* 0x000fca00078e00ff */
[----:B-1----:R-:W-:-:S04]  /*11f0*/  IADD3 R11, PT, PT, R8, -UR5, -R11 ;  /* 0x80000005080b7c10 */ /* 0x002fc8000fffe80b */
[----:B------:R-:W-:-:S04]  /*1200*/  SHF.R.S32.HI R10, RZ, 0x1f, R11 ;  /* 0x0000001fff0a7819 */ /* 0x000fc8000001140b */
[----:B------:R-:W-:-:S04]  /*1210*/  LEA.HI R10, R10, R11, RZ, 0x2 ;  /* 0x0000000b0a0a7211 */ /* 0x000fc800078f10ff */
[----:B------:R-:W-:-:S04]  /*1220*/  SHF.R.S32.HI R7, RZ, 0x2, R10 ;  /* 0x00000002ff077819 */ /* 0x000fc8000001140a */
[----:B------:R-:W-:-:S13]  /*1230*/  ISETP.GT.AND P0, PT, R0, R7, PT ;  /* 0x000000070000720c */ /* 0x000fda0003f04270 */
[----:B------:R-:W-:Y:S05]  /*1240*/  @P0 BRA `(.L_x_16) ;  /* 0x00000000005c0947 */ /* 0x000fea0003800000 */
[----:B------:R-:W0:Y:S01]  /*1250*/  LDC.64 R6, c[0x0][0x380] ;  /* 0x0000e000ff067b82 */ /* 0x000e220000000a00 */
[----:B------:R-:W-:-:S04]  /*1260*/  IADD3 R12, PT, PT, R13, R0, RZ ;  /* 0x000000000d0c7210 */ /* 0x000fc80007ffe0ff */
[----:B------:R-:W-:-:S03]  /*1270*/  IADD3 R9, PT, PT, R12, R3, RZ ;  /* 0x000000030c097210 */ /* 0x000fc60007ffe0ff */
[----:B------:R-:W1:Y:S01]  /*1280*/  S2UR UR5, SR_CgaCtaId ;  /* 0x00000000000579c3 */ /* 0x000e620000008800 */
[----:B------:R-:W-:-:S07]  /*1290*/  UMOV UR4, 0x400 ;  /* 0x0000040000047882 */ /* 0x000fce0000000000 */
[----:B------:R-:W2:Y:S01]  /*12a0*/  LDC.64 R10, c[0x0][0x398] ;  /* 0x0000e600ff0a7b82 */ /* 0x000ea20000000a00 */
[----:B0-----:R-:W-:-:S05]  /*12b0*/  IMAD.WIDE R8, R9, 0x4, R6 ;  /* 0x0000000409087825 */ /* 0x001fca00078e0206 */
[----:B------:R-:W3:Y:S01]  /*12c0*/  LDG.E R13, desc[UR10][R8.64] ;  /* 0x0000000a080d7981 */ /* 0x000ee2000c1e1900 */
[----:B------:R-:W-:Y:S01]  /*12d0*/  IMAD.WIDE.U32 R4, R14, 0x4, R4 ;  /* 0x000000040e047825 */ /* 0x000fe200078e0004 */
[----:B-1----:R-:W-:-:S03]  /*12e0*/  ULEA UR4, UR5, UR4, 0x18 ;  /* 0x0000000405047291 */ /* 0x002fc6000f8ec0ff */
[----:B------:R-:W-:Y:S02]  /*12f0*/  IMAD.WIDE R6, R12, 0x4, R6 ;  /* 0x000000040c067825 */ /* 0x000fe400078e0206 */
[----:B------:R-:W4:Y:S04]  /*1300*/  LDG.E R5, desc[UR10][R4.64] ;  /* 0x0000000a04057981 */ /* 0x000f28000c1e1900 */
[----:B------:R-:W4:Y:S01]  /*1310*/  LDG.E R6, desc[UR10][R6.64] ;  /* 0x0000000a06067981 */ /* 0x000f22000c1e1900 */
[----:B---3--:R-:W0:Y:S02]  /*1320*/  F2I.TRUNC.NTZ R16, R13 ;  /* 0x0000000d00107305 */ /* 0x008e24000020f100 */
[----:B0-----:R-:W-:-:S05]  /*1330*/  LEA R15, R16, UR4, 0x2 ;  /* 0x00000004100f7c11 */ /* 0x001fca000f8e10ff */
[----:B------:R-:W0:Y:S02]  /*1340*/  LDS R17, [R15] ;  /* 0x000000000f117984 */ /* 0x000e240000000800 */
[----:B0-----:R-:W-:-:S04]  /*1350*/  IMAD R3, R16, R3, R17 ;  /* 0x0000000310037224 */ /* 0x001fc800078e0211 */
[----:B--2---:R-:W-:-:S05]  /*1360*/  IMAD.WIDE R8, R3, 0x4, R10 ;  /* 0x0000000403087825 */ /* 0x004fca00078e020a */
[----:B------:R-:W4:Y:S01]  /*1370*/  LDG.E R3, desc[UR10][R8.64] ;  /* 0x0000000a08037981 */ /* 0x000f22000c1e1900 */
[----:B------:R-:W-:-:S05]  /*1380*/  VIADD R10, R17, 0x1 ;  /* 0x00000001110a7836 */ /* 0x000fca0000000000 */
[----:B------:R0:W-:Y:S01]  /*1390*/  STS [R15], R10 ;  /* 0x0000000a0f007388 */ /* 0x0001e20000000800 */
[----:B----4-:R-:W-:-:S05]  /*13a0*/  FFMA R3, R6, R5, R3 ;  /* 0x0000000506037223 */ /* 0x010fca0000000003 */
[----:B------:R0:W-:Y:S02]  /*13b0*/  STG.E desc[UR10][R8.64], R3 ;  /* 0x0000000308007986 */ /* 0x0001e4000c10190a */
.L_x_16:
[----:B------:R-:W-:Y:S05]  /*13c0*/  BSYNC.RECONVERGENT B0 ;  /* 0x0000000000007941 */ /* 0x000fea0003800200 */
.L_x_0:
[----:B------:R-:W-:Y:S01]  /*13d0*/  BAR.SYNC.DEFER_BLOCKING 0x0 ;  /* 0x0000000000007b1d */ /* 0x000fe20000010000 */
[----:B0--3--:R-:W-:-:S05]  /*13e0*/  HFMA2 R6, -RZ, RZ, 0, 0 ;  /* 0x00000000ff067431 */ /* 0x009fca00000001ff */
[----:B------:R-:W-:Y:S01]  /*13f0*/  BSSY.RECONVERGENT B0, `(.L_x_17) ;  /* 0x0000073000007945 */ /* 0x000fe20003800200 */
[----:B------:R-:W0:Y:S02]  /*1400*/  LDS R9, [R2] ;  /* 0x0000000002097984 */ /* 0x000e240000000800 */
[----:B0-----:R-:W-:-:S13]  /*1410*/  ISETP.GE.AND P0, PT, R9, 0x1, PT ;  /* 0x000000010900780c */ /* 0x001fda0003f06270 */
[----:B------:R-:W-:Y:S05]  /*1420*/  @!P0 BRA `(.L_x_18) ;  /* 0x0000000400bc8947 */ /* 0x000fea0003800000 */
[----:B------:R-:W0:Y:S01]  /*1430*/  LDCU UR4, c[0x0][0x3b0] ;  /* 0x00007600ff0477ac */ /* 0x000e220008000800 */
[C---:B------:R-:W-:Y:S01]  /*1440*/  ISETP.GE.U32.AND P1, PT, R9.reuse, 0x10, PT ;  /* 0x000000100900780c */ /* 0x040fe20003f26070 */
[----:B------:R-:W-:Y:S01]  /*1450*/  BSSY.RECONVERGENT B1, `(.L_x_19) ;  /* 0x0000033000017945 */ /* 0x000fe20003800200 */
[----:B------:R-:W-:Y:S01]  /*1460*/  LOP3.LUT R26, R9, 0xf, RZ, 0xc0, !PT ;  /* 0x0000000f091a7812 */ /* 0x000fe200078ec0ff */
[----:B------:R-:W-:Y:S01]  /*1470*/  IMAD.MOV.U32 R8, RZ, RZ, RZ ;  /* 0x000000ffff087224 */ /* 0x000fe200078e00ff */
[----:B------:R-:W-:Y:S02]  /*1480*/  MOV R6, RZ ;  /* 0x000000ff00067202 */ /* 0x000fe40000000f00 */
[----:B------:R-:W-:Y:S01]  /*1490*/  ISETP.NE.AND P0, PT, R26, RZ, PT ;  /* 0x000000ff1a00720c */ /* 0x000fe20003f05270 */
[----:B0-----:R-:W-:-:S06]  /*14a0*/  IMAD R7, R0, UR4, RZ ;  /* 0x0000000400077c24 */ /* 0x001fcc000f8e02ff */
[----:B------:R-:W-:Y:S06]  /*14b0*/  @!P1 BRA `(.L_x_20) ;  /* 0x0000000000b09947 */ /* 0x000fec0003800000 */
[----:B------:R-:W0:Y:S01]  /*14c0*/  LDC.64 R2, c[0x0][0x398] ;  /* 0x0000e600ff027b82 */ /* 0x000e220000000a00 */
[----:B------:R-:W-:Y:S01]  /*14d0*/  LOP3.LUT R8, R9, 0x7ffffff0, RZ, 0xc0, !PT ;  /* 0x7ffffff009087812 */ /* 0x000fe200078ec0ff */
[----:B------:R-:W-:Y:S01]  /*14e0*/  IMAD.MOV.U32 R11, RZ, RZ, R7 ;  /* 0x000000ffff0b7224 */ /* 0x000fe200078e0007 */
[----:B------:R-:W-:Y:S02]  /*14f0*/  MOV R6, RZ ;  /* 0x000000ff00067202 */ /* 0x000fe40000000f00 */
[----:B------:R-:W-:Y:S02]  /*1500*/  IADD3 R27, PT, PT, -R8, RZ, RZ ;  /* 0x000000ff081b7210 */ /* 0x000fe40007ffe1ff */
[----:B0-----:R-:W-:-:S04]  /*1510*/  IADD3 R2, P1, PT, R2, 0x20, RZ ;  /* 0x0000002002027810 */ /* 0x001fc80007f3e0ff */
[----:B------:R-:W-:-:S09]  /*1520*/  IADD3.X R3, PT, PT, RZ, R3, RZ, P1, !PT ;  /* 0x00000003ff037210 */ /* 0x000fd20000ffe4ff */
.L_x_21:
[----:B------:R-:W-:-:S05]  /*1530*/  IMAD.WIDE R4, R11, 0x4, R2 ;  /* 0x000000040b047825 */ /* 0x000fca00078e0202 */
[----:B------:R-:W2:Y:S04]  /*1540*/  LDG.E R23, desc[UR10][R4.64+-0x20] ;  /* 0xffffe00a04177981 */ /* 0x000ea8000c1e1900 */
[----:B------:R-:W3:Y:S04]  /*1550*/  LDG.E R25, desc[UR10][R4.64+-0x1c] ;  /* 0xffffe40a04197981 */ /* 0x000ee8000c1e1900 */
[----:B------:R-:W4:Y:S04]  /*1560*/  LDG.E R22, desc[UR10][R4.64+-0x18] ;  /* 0xffffe80a04167981 */ /* 0x000f28000c1e1900 */
[----:B------:R-:W5:Y:S04]  /*1570*/  LDG.E R21, desc[UR10][R4.64+-0x14] ;  /* 0xffffec0a04157981 */ /* 0x000f68000c1e1900 */
        /* <DEDUP_REMOVED lines=9> */
[----:B------:R-:W5:Y:S01]  /*1610*/  LDG.E R10, desc[UR10][R4.64+0x14] ;  /* 0x0000140a040a7981 */ /* 0x000f62000c1e1900 */
[----:B--2---:R-:W-:-:S03]  /*1620*/  FADD R24, R23, R6 ;  /* 0x0000000617187221 */ /* 0x004fc60000000000 */
[----:B------:R-:W2:Y:S04]  /*1630*/  LDG.E R6, desc[UR10][R4.64+0x18] ;  /* 0x0000180a04067981 */ /* 0x000ea8000c1e1900 */
[----:B------:R-:W2:Y:S01]  /*1640*/  LDG.E R23, desc[UR10][R4.64+0x1c] ;  /* 0x00001c0a04177981 */ /* 0x000ea2000c1e1900 */
[----:B---3--:R-:W-:Y:S01]  /*1650*/  FADD R25, R24, R25 ;  /* 0x0000001918197221 */ /* 0x008fe20000000000 */
[----:B------:R-:W-:Y:S01]  /*1660*/  IADD3 R27, PT, PT, R27, 0x10, RZ ;  /* 0x000000101b1b7810 */ /* 0x000fe20007ffe0ff */
[----:B------:R-:W-:Y:S02]  /*1670*/  VIADD R11, R11, 0x10 ;  /* 0x000000100b0b7836 */ /* 0x000fe40000000000 */
[----:B----4-:R-:W-:Y:S01]  /*1680*/  FADD R22, R25, R22 ;  /* 0x0000001619167221 */ /* 0x010fe20000000000 */
[----:B------:R-:W-:-:S03]  /*1690*/  ISETP.NE.AND P1, PT, R27, RZ, PT ;  /* 0x000000ff1b00720c */ /* 0x000fc60003f25270 */
[----:B-----5:R-:W-:-:S04]  /*16a0*/  FADD R21, R22, R21 ;  /* 0x0000001516157221 */ /* 0x020fc80000000000 */
[----:B------:R-:W-:-:S04]  /*16b0*/  FADD R20, R21, R20 ;  /* 0x0000001415147221 */ /* 0x000fc80000000000 */
        /* <DEDUP_REMOVED lines=9> */
[----:B--2---:R-:W-:-:S04]  /*1750*/  FADD R6, R13, R6 ;  /* 0x000000060d067221 */ /* 0x004fc80000000000 */
[----:B------:R-:W-:Y:S01]  /*1760*/  FADD R6, R6, R23 ;  /* 0x0000001706067221 */ /* 0x000fe20000000000 */
[----:B------:R-:W-:Y:S06]  /*1770*/  @P1 BRA `(.L_x_21) ;  /* 0xfffffffc006c1947 */ /* 0x000fec000383ffff */
.L_x_20:
[----:B------:R-:W-:Y:S05]  /*1780*/  BSYNC.RECONVERGENT B1 ;  /* 0x0000000000017941 */ /* 0x000fea0003800200 */
.L_x_19:
[----:B------:R-:W-:Y:S05]  /*1790*/  @!P0 BRA `(.L_x_18) ;  /* 0x0000000000e08947 */ /* 0x000fea0003800000 */
[----:B------:R-:W-:Y:S01]  /*17a0*/  ISETP.GE.U32.AND P0, PT, R26, 0x8, PT ;  /* 0x000000081a00780c */ /* 0x000fe20003f06070 */
[----:B------:R-:W-:Y:S01]  /*17b0*/  BSSY.RECONVERGENT B1, `(.L_x_22) ;  /* 0x0000018000017945 */ /* 0x000fe20003800200 */
[----:B------:R-:W-:-:S04]  /*17c0*/  LOP3.LUT R10, R9, 0x7, RZ, 0xc0, !PT ;  /* 0x00000007090a7812 */ /* 0x000fc800078ec0ff */
[----:B------:R-:W-:-:S07]  /*17d0*/  ISETP.NE.AND P1, PT, R10, RZ, PT ;  /* 0x000000ff0a00720c */ /* 0x000fce0003f25270 */
[----:B------:R-:W-:Y:S06]  /*17e0*/  @!P0 BRA `(.L_x_23) ;  /* 0x0000000000508947 */ /* 0x000fec0003800000 */
[----:B------:R-:W0:Y:S01]  /*17f0*/  LDC.64 R2, c[0x0][0x398] ;  /* 0x0000e600ff027b82 */ /* 0x000e220000000a00 */
[----:B------:R-:W-:-:S05]  /*1800*/  IADD3 R5, PT, PT, R7, R8, RZ ;  /* 0x0000000807057210 */ /* 0x000fca0007ffe0ff */
[----:B0-----:R-:W-:-:S05]  /*1810*/  IMAD.WIDE R2, R5, 0x4, R2 ;  /* 0x0000000405027825 */ /* 0x001fca00078e0202 */
[----:B------:R-:W2:Y:S04]  /*1820*/  LDG.E R5, desc[UR10][R2.64] ;  /* 0x0000000a02057981 */ /* 0x000ea8000c1e1900 */
[----:B------:R-:W3:Y:S04]  /*1830*/  LDG.E R4, desc[UR10][R2.64+0x4] ;  /* 0x0000040a02047981 */ /* 0x000ee8000c1e1900 */
[----:B------:R-:W4:Y:S04]  /*1840*/  LDG.E R11, desc[UR10][R2.64+0x8] ;  /* 0x0000080a020b7981 */ /* 0x000f28000c1e1900 */
[----:B------:R-:W5:Y:S04]  /*1850*/  LDG.E R13, desc[UR10][R2.64+0xc] ;  /* 0x00000c0a020d7981 */ /* 0x000f68000c1e1900 */
[----:B------:R-:W5:Y:S04]  /*1860*/  LDG.E R15, desc[UR10][R2.64+0x10] ;  /* 0x0000100a020f7981 */ /* 0x000f68000c1e1900 */
[----:B------:R-:W5:Y:S04]  /*1870*/  LDG.E R17, desc[UR10][R2.64+0x14] ;  /* 0x0000140a02117981 */ /* 0x000f68000c1e1900 */
[----:B------:R-:W5:Y:S04]  /*1880*/  LDG.E R19, desc[UR10][R2.64+0x18] ;  /* 0x0000180a02137981 */ /* 0x000f68000c1e1900 */
[----:B------:R-:W5:Y:S01]  /*1890*/  LDG.E R21, desc[UR10][R2.64+0x1c] ;  /* 0x00001c0a02157981 */ /* 0x000f62000c1e1900 */
[----:B------:R-:W-:Y:S01]  /*18a0*/  IADD3 R8, PT, PT, R8, 0x8, RZ ;  /* 0x0000000808087810 */ /* 0x000fe20007ffe0ff */
[----:B--2---:R-:W-:-:S04]  /*18b0*/  FADD R5, R6, R5 ;  /* 0x0000000506057221 */ /* 0x004fc80000000000 */
[----:B---3--:R-:W-:-:S04]  /*18c0*/  FADD R4, R5, R4 ;  /* 0x0000000405047221 */ /* 0x008fc80000000000 */
[----:B----4-:R-:W-:-:S04]  /*18d0*/  FADD R4, R4, R11 ;  /* 0x0000000b04047221 */ /* 0x010fc80000000000 */
[----:B-----5:R-:W-:-:S04]  /*18e0*/  FADD R4, R4, R13 ;  /* 0x0000000d04047221 */ /* 0x020fc80000000000 */
[----:B------:R-:W-:-:S04]  /*18f0*/  FADD R4, R4, R15 ;  /* 0x0000000f04047221 */ /* 0x000fc80000000000 */
[----:B------:R-:W-:-:S04]  /*1900*/  FADD R4, R4, R17 ;  /* 0x0000001104047221 */ /* 0x000fc80000000000 */
[----:B------:R-:W-:-:S04]  /*1910*/  FADD R4, R4, R19 ;  /* 0x0000001304047221 */ /* 0x000fc80000000000 */
[----:B------:R-:W-:-:S07]  /*1920*/  FADD R6, R4, R21 ;  /* 0x0000001504067221 */ /* 0x000fce0000000000 */
.L_x_23:
[----:B------:R-:W-:Y:S05]  /*1930*/  BSYNC.RECONVERGENT B1 ;  /* 0x0000000000017941 */ /* 0x000fea0003800200 */
.L_x_22:
[----:B------:R-:W-:Y:S05]  /*1940*/  @!P1 BRA `(.L_x_18) ;  /* 0x0000000000749947 */ /* 0x000fea0003800000 */
[----:B------:R-:W-:Y:S01]  /*1950*/  ISETP.GE.U32.AND P0, PT, R10, 0x4, PT ;  /* 0x000000040a00780c */ /* 0x000fe20003f06070 */
[----:B------:R-:W-:Y:S01]  /*1960*/  BSSY.RECONVERGENT B1, `(.L_x_24) ;  /* 0x0000010000017945 */ /* 0x000fe20003800200 */
[----:B------:R-:W-:-:S04]  /*1970*/  LOP3.LUT R9, R9, 0x3, RZ, 0xc0, !PT ;  /* 0x0000000309097812 */ /* 0x000fc800078ec0ff */
[----:B------:R-:W-:-:S07]  /*1980*/  ISETP.NE.AND P1, PT, R9, RZ, PT ;  /* 0x000000ff0900720c */ /* 0x000fce0003f25270 */
[----:B------:R-:W-:Y:S06]  /*1990*/  @!P0 BRA `(.L_x_25) ;  /* 0x0000000000308947 */ /* 0x000fec0003800000 */
[----:B------:R-:W0:Y:S01]  /*19a0*/  LDC.64 R2, c[0x0][0x398] ;  /* 0x0000e600ff027b82 */ /* 0x000e220000000a00 */
[----:B------:R-:W-:-:S04]  /*19b0*/  IMAD.IADD R5, R7, 0x1, R8 ;  /* 0x0000000107057824 */ /* 0x000fc800078e0208 */
[----:B0-----:R-:W-:-:S05]  /*19c0*/  IMAD.WIDE R2, R5, 0x4, R2 ;  /* 0x0000000405027825 */ /* 0x001fca00078e0202 */
[----:B------:R-:W2:Y:S04]  /*19d0*/  LDG.E R5, desc[UR10][R2.64] ;  /* 0x0000000a02057981 */ /* 0x000ea8000c1e1900 */
[----:B------:R-:W3:Y:S04]  /*19e0*/  LDG.E R4, desc[UR10][R2.64+0x4] ;  /* 0x0000040a02047981 */ /* 0x000ee8000c1e1900 */
[----:B------:R-:W4:Y:S04]  /*19f0*/  LDG.E R11, desc[UR10][R2.64+0x8] ;  /* 0x0000080a020b7981 */ /* 0x000f28000c1e1900 */
[----:B------:R-:W5:Y:S01]  /*1a00*/  LDG.E R13, desc[UR10][R2.64+0xc] ;  /* 0x00000c0a020d7981 */ /* 0x000f62000c1e1900 */
[----:B------:R-:W-:Y:S01]  /*1a10*/  IADD3 R8, PT, PT, R8, 0x4, RZ ;  /* 0x0000000408087810 */ /* 0x000fe20007ffe0ff */
[----:B--2---:R-:W-:-:S04]  /*1a20*/  FADD R5, R6, R5 ;  /* 0x0000000506057221 */ /* 0x004fc80000000000 */
[----:B---3--:R-:W-:-:S04]  /*1a30*/  FADD R4, R5, R4 ;  /* 0x0000000405047221 */ /* 0x008fc80000000000 */
[----:B----4-:R-:W-:-:S04]  /*1a40*/  FADD R4, R4, R11 ;  /* 0x0000000b04047221 */ /* 0x010fc80000000000 */
[----:B-----5:R-:W-:-:S07]  /*1a50*/  FADD R6, R4, R13 ;  /* 0x0000000d04067221 */ /* 0x020fce0000000000 */
.L_x_25:
[----:B------:R-:W-:Y:S05]  /*1a60*/  BSYNC.RECONVERGENT B1 ;  /* 0x0000000000017941 */ /* 0x000fea0003800200 */
.L_x_24:
[----:B------:R-:W-:Y:S05]  /*1a70*/  @!P1 BRA `(.L_x_18) ;  /* 0x0000000000289947 */ /* 0x000fea0003800000 */
[----:B------:R-:W0:Y:S01]  /*1a80*/  LDC.64 R4, c[0x0][0x398] ;  /* 0x0000e600ff047b82 */ /* 0x000e220000000a00 */
[----:B------:R-:W-:Y:S01]  /*1a90*/  IADD3 R7, PT, PT, R7, R8, RZ ;  /* 0x0000000807077210 */ /* 0x000fe20007ffe0ff */
[----:B------:R-:W-:-:S07]  /*1aa0*/  IMAD.MOV R9, RZ, RZ, -R9 ;  /* 0x000000ffff097224 */ /* 0x000fce00078e0a09 */
.L_x_26:
[----:B0-----:R-:W-:-:S06]  /*1ab0*/  IMAD.WIDE R2, R7, 0x4, R4 ;  /* 0x0000000407027825 */ /* 0x001fcc00078e0204 */
[----:B------:R-:W2:Y:S01]  /*1ac0*/  LDG.E R3, desc[UR10][R2.64] ;  /* 0x0000000a02037981 */ /* 0x000ea2000c1e1900 */
[----:B------:R-:W-:Y:S02]  /*1ad0*/  IADD3 R9, PT, PT, R9, 0x1, RZ ;  /* 0x0000000109097810 */ /* 0x000fe40007ffe0ff */
[----:B------:R-:W-:Y:S02]  /*1ae0*/  IADD3 R7, PT, PT, R7, 0x1, RZ ;  /* 0x0000000107077810 */ /* 0x000fe40007ffe0ff */
[----:B------:R-:W-:Y:S01]  /*1af0*/  ISETP.NE.AND P0, PT, R9, RZ, PT ;  /* 0x000000ff0900720c */ /* 0x000fe20003f05270 */
[----:B--2---:R-:W-:-:S12]  /*1b00*/  FADD R6, R3, R6 ;  /* 0x0000000603067221 */ /* 0x004fd80000000000 */
[----:B------:R-:W-:Y:S05]  /*1b10*/  @P0 BRA `(.L_x_26) ;  /* 0xfffffffc00e40947 */ /* 0x000fea000383ffff */
.L_x_18:
[----:B------:R-:W-:Y:S05]  /*1b20*/  BSYNC.RECONVERGENT B0 ;  /* 0x0000000000007941 */ /* 0x000fea0003800200 */
.L_x_17:
[----:B------:R-:W0:Y:S02]  /*1b30*/  LDC.64 R2, c[0x0][0x390] ;  /* 0x0000e400ff027b82 */ /* 0x000e240000000a00 */
[----:B0-----:R-:W-:-:S05]  /*1b40*/  IMAD.WIDE.U32 R2, R0, 0x4, R2 ;  /* 0x0000000400027825 */ /* 0x001fca00078e0002 */
[----:B------:R-:W-:Y:S01]  /*1b50*/  STG.E desc[UR10][R2.64], R6 ;  /* 0x0000000602007986 */ /* 0x000fe2000c10190a */
[----:B------:R-:W-:Y:S05]  /*1b60*/  EXIT ;  /* 0x000000000000794d */ /* 0x000fea0003800000 */
.L_x_27:
[----:B------:R-:W-:-:S00]  /*1b70*/  BRA `(.L_x_27) ;  /* 0xfffffffc00fc7947 */ /* 0x000fc0000383ffff */
[----:B------:R-:W-:-:S00]  /*1b80*/  NOP ;  /* 0x0000000000007918 */ /* 0x000fc00000000000 */
[----:B------:R-:W-:-:S00]  /*1b90*/  NOP ;  /* 0x0000000000007918 */ /* 0x000fc00000000000 */
[----:B------:R-:W-:-:S00]  /*1ba0*/  NOP ;  /* 0x0000000000007918 */ /* 0x000fc00000000000 */
[----:B------:R-:W-:-:S00]  /*1bb0*/  NOP ;  /* 0x0000000000007918 */ /* 0x000fc00000000000 */
[----:B------:R-:W-:-:S00]  /*1bc0*/  NOP ;  /* 0x0000000000007918 */ /* 0x000fc00000000000 */
[----:B------:R-:W-:-:S00]  /*1bd0*/  NOP ;  /* 0x0000000000007918 */ /* 0x000fc00000000000 */
[----:B------:R-:W-:-:S00]  /*1be0*/  NOP ;  /* 0x0000000000007918 */ /* 0x000fc00000000000 */
[----:B------:R-:W-:-:S00]  /*1bf0*/  NOP ;  /* 0x0000000000007918 */ /* 0x000fc00000000000 */
.L_x_37:


//--------------------- .text._Z9SSTVectorPfPii   --------------------------
	.section	.text._Z9SSTVectorPfPii,"ax",@progbits
	.align	128
        .global         _Z9SSTVectorPfPii
        .type           _Z9SSTVectorPfPii,@function
        .size           _Z9SSTVectorPfPii,(.L_x_38 - _Z9SSTVectorPfPii)
        .other          _Z9SSTVectorPfPii,@"STO_CUDA_ENTRY STV_DEFAULT"
_Z9SSTVectorPfPii:
.text._Z9SSTVectorPfPii:
[----:B------:R-:W0:Y:S01]  /*0000*/  LDC R1, c[0x0][0x37c] ;  /* 0x0000df00ff017b82 */ /* 0x000e220000000800 */
[----:B------:R-:W1:Y:S01]  /*0010*/  S2R R0, SR_TID.X ;  /* 0x0000000000007919 */ /* 0x000e620000002100 */
[----:B------:R-:W1:Y:S02]  /*0020*/  LDCU UR4, c[0x0][0x390] ;  /* 0x00007200ff0477ac */ /* 0x000e640008000800 */
[----:B-1----:R-:W-:-:S13]  /*0030*/  ISETP.GE.AND P0, PT, R0, UR4, PT ;  /* 0x0000000400007c0c */ /* 0x002fda000bf06270 */
[----:B------:R-:W-:Y:S05]  /*0040*/  @P0 EXIT ;  /* 0x000000000000094d */ /* 0x000fea0003800000 */
[----:B------:R-:W-:-:S13]  /*0050*/  ISETP.NE.AND P0, PT, R0, RZ, PT ;  /* 0x000000ff0000720c */ /* 0x000fda0003f05270 */
[----:B------:R-:W-:Y:S05]  /*0060*/  @!P0 EXIT ;  /* 0x000000000000894d */ /* 0x000fea0003800000 */
[----:B------:R-:W0:Y:S01]  /*0070*/  LDC.64 R2, c[0x0][0x388] ;  /* 0x0000e200ff027b82 */ /* 0x000e220000000a00 */
[----:B------:R-:W0:Y:S02]  /*0080*/  LDCU.64 UR4, c[0x0][0x358] ;  /* 0x00006b00ff0477ac */ /* 0x000e240008000a00 */
[----:B0-----:R-:W-:Y:S01]  /*0090*/  STG.E desc[UR4][R2.64], R1 ;  /* 0x0000000102007986 */ /* 0x001fe2000c101904 */
[----:B------:R-:W-:Y:S05]  /*00a0*/  EXIT ;  /* 0x000000000000794d */ /* 0x000fea0003800000 */
.L_x_28:
        /* <DEDUP_REMOVED lines=13> */
.L_x_38:


//--------------------- .text._Z9SSTMatrixPfPii   --------------------------
	.section	.text._Z9SSTMatrixPfPii,"ax",@progbits
	.align	128
        .global         _Z9SSTMatrixPfPii
        .type           _Z9SSTMatrixPfPii,@function
        .size           _Z9SSTMatrixPfPii,(.L_x_39 - _Z9SSTMatrixPfPii)
        .other          _Z9SSTMatrixPfPii,@"STO_CUDA_ENTRY STV_DEFAULT"
_Z9SSTMatrixPfPii:
.text._Z9SSTMatrixPfPii:
[----:B------:R-:W0:Y:S01]  /*0000*/  LDC R1, c[0x0][0x37c] ;  /* 0x0000df00ff017b82 */ /* 0x000e220000000800 */
[----:B------:R-:W1:Y:S01]  /*0010*/  S2R R0, SR_TID.X ;  /* 0x0000000000007919 */ /* 0x000e620000002100 */
[----:B------:R-:W1:Y:S02]  /*0020*/  LDCU UR9, c[0x0][0x390] ;  /* 0x00007200ff0977ac */ /* 0x000e640008000800 */
[----:B-1----:R-:W-:-:S13]  /*0030*/  ISETP.GE.AND P0, PT, R0, UR9, PT ;  /* 0x0000000900007c0c */ /* 0x002fda000bf06270 */
[----:B------:R-:W-:Y:S05]  /*0040*/  @P0 EXIT ;  /* 0x000000000000094d */ /* 0x000fea0003800000 */
[----:B------:R-:W-:Y:S01]  /*0050*/  UIADD3 UR4, UPT, UPT, UR9, -0x1, URZ ;  /* 0xffffffff09047890 */ /* 0x000fe2000fffe0ff */
[----:B------:R-:W1:Y:S03]  /*0060*/  LDCU.64 UR10, c[0x0][0x358] ;  /* 0x00006b00ff0a77ac */ /* 0x000e660008000a00 */
[----:B------:R-:W-:-:S03]  /*0070*/  UISETP.GE.U32.AND UP0, UPT, UR4, 0x3, UPT ;  /* 0x000000030400788c */ /* 0x000fc6000bf06070 */
[----:B------:R-:W-:-:S06]  /*0080*/  UMOV UR4, URZ ;  /* 0x000000ff00047c82 */ /* 0x000fcc0008000000 */
[----:B------:R-:W-:Y:S05]  /*0090*/  BRA.U !UP0, `(.L_x_29) ;  /* 0x0000000508807547 */ /* 0x000fea000b800000 */
[----:B------:R-:W2:Y:S01]  /*00a0*/  LDCU.64 UR6, c[0x0][0x388] ;  /* 0x00007100ff0677ac */ /* 0x000ea20008000a00 */
[----:B------:R-:W-:-:S04]  /*00b0*/  ULOP3.LUT UR4, UR9, 0xfffffffc, URZ, 0xc0, !UPT ;  /* 0xfffffffc09047892 */ /* 0x000fc8000f8ec0ff */
[----:B------:R-:W-:Y:S02]  /*00c0*/  UIADD3 UR5, UPT, UPT, -UR4, URZ, URZ ;  /* 0x000000ff04057290 */ /* 0x000fe4000fffe1ff */
[----:B--2---:R-:W-:-:S04]  /*00d0*/  UIADD3 UR6, UP0, UPT, UR6, 0x8, URZ ;  /* 0x0000000806067890 */ /* 0x004fc8000ff1e0ff */
[----:B------:R-:W-:Y:S02]  /*00e0*/  UIADD3.X UR7, UPT, UPT, URZ, UR7, URZ, UP0, !UPT ;  /* 0x00000007ff077290 */ /* 0x000fe400087fe4ff */
[----:B------:R-:W-:Y:S01]  /*00f0*/  UISETP.GE.AND UP0, UPT, UR5, URZ, UPT ;  /* 0x000000ff0500728c */ /* 0x000fe2000bf06270 */
[----:B------:R-:W-:-:S03]  /*0100*/  IMAD.U32 R4, RZ, RZ, UR6 ;  /* 0x00000006ff047e24 */ /* 0x000fc6000f8e00ff */
[----:B------:R-:W-:-:S05]  /*0110*/  IMAD.U32 R5, RZ, RZ, UR7 ;  /* 0x00000007ff057e24 */ /* 0x000fca000f8e00ff */
[----:B------:R-:W-:Y:S05]  /*0120*/  BRA.U UP0, `(.L_x_30) ;  /* 0x0000000500207547 */ /* 0x000fea000b800000 */
[----:B------:R-:W-:Y:S02]  /*0130*/  UIADD3 UR6, UPT, UPT, -UR5, URZ, URZ ;  /* 0x000000ff05067290 */ /* 0x000fe4000fffe1ff */
[----:B------:R-:W-:Y:S02]  /*0140*/  UPLOP3.LUT UP0, UPT, UPT, UPT, UPT, 0x80, 0x8 ;  /* 0x000000000008789c */ /* 0x000fe40003f0f070 */
[----:B------:R-:W-:-:S09]  /*0150*/  UISETP.GT.AND UP1, UPT, UR6, 0xc, UPT ;  /* 0x0000000c0600788c */ /* 0x000fd2000bf24270 */
[----:B------:R-:W-:Y:S05]  /*0160*/  BRA.U !UP1, `(.L_x_31) ;  /* 0x0000000109a07547 */ /* 0x000fea000b800000 */
[----:B------:R-:W-:-:S11]  /*0170*/  UPLOP3.LUT UP0, UPT, UPT, UPT, UPT, 0x40, 0x4 ;  /* 0x000000000004789c */ /* 0x000fd60003f0e870 */
.L_x_32:
[----:B------:R-:W-:Y:S01]  /*0180*/  ISETP.NE.AND P1, PT, RZ, UR4, PT ;  /* 0x00000004ff007c0c */ /* 0x000fe2000bf25270 */
[----:B--2---:R-:W-:Y:S01]  /*0190*/  IMAD.MOV.U32 R2, RZ, RZ, R4 ;  /* 0x000000ffff027224 */ /* 0x004fe200078e0004 */
[----:B------:R-:W-:Y:S01]  /*01a0*/  ISETP.NE.AND P2, PT, RZ, UR4, PT ;  /* 0x00000004ff007c0c */ /* 0x000fe2000bf45270 */
[----:B------:R-:W-:Y:S01]  /*01b0*/  IMAD.MOV.U32 R3, RZ, RZ, R5 ;  /* 0x000000ffff037224 */ /* 0x000fe200078e0005 */
[----:B------:R-:W-:Y:S01]  /*01c0*/  ISETP.NE.AND P3, PT, RZ, UR4, PT ;  /* 0x00000004ff007c0c */ /* 0x000fe2000bf65270 */
[----:B------:R-:W-:Y:S01]  /*01d0*/  UIADD3 UR5, UPT, UPT, UR5, 0x10, URZ ;  /* 0x0000001005057890 */ /* 0x000fe2000fffe0ff */
[----:B------:R-:W-:Y:S02]  /*01e0*/  ISETP.NE.AND P4, PT, RZ, UR4, PT ;  /* 0x00000004ff007c0c */ /* 0x000fe4000bf85270 */
[----:B------:R-:W-:Y:S01]  /*01f0*/  ISETP.NE.AND P5, PT, RZ, UR4, PT ;  /* 0x00000004ff007c0c */ /* 0x000fe2000bfa5270 */
[----:B------:R-:W-:Y:S01]  /*0200*/  UISETP.GE.AND UP1, UPT, UR5, -0xc, UPT ;  /* 0xfffffff40500788c */ /* 0x000fe2000bf26270 */
[----:B------:R-:W-:-:S02]  /*0210*/  ISETP.NE.AND P6, PT, RZ, UR4, PT ;  /* 0x00000004ff007c0c */ /* 0x000fc4000bfc5270 */
[----:B------:R-:W-:Y:S01]  /*0220*/  ISETP.NE.AND P0, PT, RZ, UR4, PT ;  /* 0x00000004ff007c0c */ /* 0x000fe2000bf05270 */
[----:B01----:R2:W-:Y:S01]  /*0230*/  @P1 STG.E desc[UR10][R2.64+-0x8], R1 ;  /* 0xfffff80102001986 */ /* 0x0035e2000c10190a */
[----:B------:R-:W-:-:S03]  /*0240*/  ISETP.NE.AND P1, PT, RZ, UR4, PT ;  /* 0x00000004ff007c0c */ /* 0x000fc6000bf25270 */
[----:B------:R2:W-:Y:S01]  /*0250*/  @P2 STG.E desc[UR10][R2.64+-0x4], R1 ;  /* 0xfffffc0102002986 */ /* 0x0005e2000c10190a */
        /* <DEDUP_REMOVED lines=15> */
[----:B------:R2:W-:Y:S04]  /*0350*/  @P1 STG.E desc[UR10][R2.64+0x20], R1 ;  /* 0x0000200102001986 */ /* 0x0005e8000c10190a */
[----:B------:R2:W-:Y:S04]  /*0360*/  @P2 STG.E desc[UR10][R2.64+0x24], R1 ;  /* 0x0000240102002986 */ /* 0x0005e8000c10190a */
[----:B------:R2:W-:Y:S04]  /*0370*/  @P3 STG.E desc[UR10][R2.64+0x28], R1 ;  /* 0x0000280102003986 */ /* 0x0005e8000c10190a */
[----:B------:R2:W-:Y:S04]  /*0380*/  @P4 STG.E desc[UR10][R2.64+0x2c], R1 ;  /* 0x00002c0102004986 */ /* 0x0005e8000c10190a */
[----:B------:R2:W-:Y:S04]  /*0390*/  @P5 STG.E desc[UR10][R2.64+0x30], R1 ;  /* 0x0000300102005986 */ /* 0x0005e8000c10190a */
[----:B------:R2:W-:Y:S04]  /*03a0*/  @P6 STG.E desc[UR10][R2.64+0x34], R1 ;  /* 0x0000340102006986 */ /* 0x0005e8000c10190a */
[----:B------:R2:W-:Y:S01]  /*03b0*/  @P0 STG.E desc[UR10][R2.64+0x1c], R1 ;  /* 0x00001c0102000986 */ /* 0x0005e2000c10190a */
[----:B------:R-:W-:-:S05]  /*03c0*/  IADD3 R4, P0, PT, R2, 0x40, RZ ;  /* 0x0000004002047810 */ /* 0x000fca0007f1e0ff */
[----:B------:R-:W-:Y:S01]  /*03d0*/  IMAD.X R5, RZ, RZ, R3, P0 ;  /* 0x000000ffff057224 */ /* 0x000fe200000e0603 */
[----:B------:R-:W-:Y:S07]  /*03e0*/  BRA.U !UP1, `(.L_x_32) ;  /* 0xfffffffd09647547 */ /* 0x000fee000b83ffff */
.L_x_31:
[----:B------:R-:W-:-:S04]  /*03f0*/  UIADD3 UR6, UPT, UPT, -UR5, URZ, URZ ;  /* 0x000000ff05067290 */ /* 0x000fc8000fffe1ff */
[----:B------:R-:W-:-:S09]  /*0400*/  UISETP.GT.AND UP1, UPT, UR6, 0x4, UPT ;  /* 0x000000040600788c */ /* 0x000fd2000bf24270 */
[----:B------:R-:W-:Y:S05]  /*0410*/  BRA.U !UP1, `(.L_x_33) ;  /* 0x00000001095c7547 */ /* 0x000fea000b800000 */
[C---:B------:R-:W-:Y:S01]  /*0420*/  ISETP.NE.AND P6, PT, R0.reuse, RZ, PT ;  /* 0x000000ff0000720c */ /* 0x040fe20003fc5270 */
[----:B------:R-:W-:Y:S01]  /*0430*/  UIADD3 UR5, UPT, UPT, UR5, 0x4, URZ ;  /* 0x0000000405057890 */ /* 0x000fe2000fffe0ff */
[C---:B------:R-:W-:Y:S01]  /*0440*/  ISETP.NE.AND P0, PT, R0.reuse, RZ, PT ;  /* 0x000000ff0000720c */ /* 0x040fe20003f05270 */
[----:B------:R-:W-:Y:S01]  /*0450*/  UPLOP3.LUT UP0, UPT, UPT, UPT, UPT, 0x40, 0x4 ;  /* 0x000000000004789c */ /* 0x000fe20003f0e870 */
[C---:B------:R-:W-:Y:S01]  /*0460*/  ISETP.NE.AND P1, PT, R0.reuse, RZ, PT ;  /* 0x000000ff0000720c */ /* 0x040fe20003f25270 */
[----:B------:R-:W-:Y:S01]  /*0470*/  UIADD3 UR5, UPT, UPT, UR5, 0x4, URZ ;  /* 0x0000000405057890 */ /* 0x000fe2000fffe0ff */
[C---:B------:R-:W-:Y:S02]  /*0480*/  ISETP.NE.AND P2, PT, R0.reuse, RZ, PT ;  /* 0x000000ff0000720c */ /* 0x040fe40003f45270 */
[C---:B------:R-:W-:Y:S02]  /*0490*/  ISETP.NE.AND P3, PT, R0.reuse, RZ, PT ;  /* 0x000000ff0000720c */ /* 0x040fe40003f65270 */
[----:B------:R-:W-:-:S02]  /*04a0*/  ISETP.NE.AND P4, PT, R0, RZ, PT ;  /* 0x000000ff0000720c */ /* 0x000fc40003f85270 */
[C---:B------:R-:W-:Y:S01]  /*04b0*/  ISETP.NE.AND P5, PT, R0.reuse, RZ, PT ;  /* 0x000000ff0000720c */ /* 0x040fe20003fa5270 */
[----:B01----:R-:W-:Y:S01]  /*04c0*/  @P6 STG.E desc[UR10][R4.64+-0x8], R1 ;  /* 0xfffff80104006986 */ /* 0x003fe2000c10190a */
[----:B------:R-:W-:-:S03]  /*04d0*/  ISETP.NE.AND P6, PT, R0, RZ, PT ;  /* 0x000000ff0000720c */ /* 0x000fc60003fc5270 */
[----:B------:R-:W-:Y:S01]  /*04e0*/  @P0 STG.E desc[UR10][R4.64+-0x4], R1 ;  /* 0xfffffc0104000986 */ /* 0x000fe2000c10190a */
[----:B--2---:R-:W-:-:S03]  /*04f0*/  IADD3 R2, P0, PT, R4, 0x10, RZ ;  /* 0x0000001004027810 */ /* 0x004fc60007f1e0ff */
[----:B------:R-:W-:Y:S02]  /*0500*/  @P1 STG.E desc[UR10][R4.64], R1 ;  /* 0x0000000104001986 */ /* 0x000fe4000c10190a */
[----:B------:R-:W-:Y:S02]  /*0510*/  IMAD.X R3, RZ, RZ, R5, P0 ;  /* 0x000000ffff037224 */ /* 0x000fe400000e0605 */
[----:B------:R-:W-:Y:S04]  /*0520*/  @P2 STG.E desc[UR10][R4.64+0x4], R1 ;  /* 0x0000040104002986 */ /* 0x000fe8000c10190a */
[----:B------:R0:W-:Y:S04]  /*0530*/  @P3 STG.E desc[UR10][R4.64+0x8], R1 ;  /* 0x0000080104003986 */ /* 0x0001e8000c10190a */
[----:B------:R3:W-:Y:S04]  /*0540*/  @P4 STG.E desc[UR10][R2.64+-0x4], R1 ;  /* 0xfffffc0102004986 */ /* 0x0007e8000c10190a */
[----:B------:R3:W-:Y:S04]  /*0550*/  @P5 STG.E desc[UR10][R2.64], R1 ;  /* 0x0000000102005986 */ /* 0x0007e8000c10190a */
[----:B------:R3:W-:Y:S01]  /*0560*/  @P6 STG.E desc[UR10][R2.64+0x4], R1 ;  /* 0x0000040102006986 */ /* 0x0007e2000c10190a */
[----:B0-----:R-:W-:-:S05]  /*0570*/  IADD3 R4, P0, PT, R2, 0x10, RZ ;  /* 0x0000001002047810 */ /* 0x001fca0007f1e0ff */
[----:B------:R-:W-:-:S08]  /*0580*/  IMAD.X R5, RZ, RZ, R3, P0 ;  /* 0x000000ffff057224 */ /* 0x000fd000000e0603 */
.L_x_33:
[----:B------:R-:W-:-:S09]  /*0590*/  UISETP.NE.OR UP0, UPT, UR5, URZ, UP0 ;  /* 0x000000ff0500728c */ /* 0x000fd20008705670 */
[----:B------:R-:W-:Y:S05]  /*05a0*/  BRA.U !UP0, `(.L_x_29) ;  /* 0x00000001083c7547 */ /* 0x000fea000b800000 */
.L_x_30:
[C---:B------:R-:W-:Y:S02]  /*05b0*/  ISETP.NE.AND P0, PT, R0.reuse, RZ, PT ;  /* 0x000000ff0000720c */ /* 0x040fe40003f05270 */
[C---:B------:R-:W-:Y:S02]  /*05c0*/  ISETP.NE.AND P1, PT, R0.reuse, RZ, PT ;  /* 0x000000ff0000720c */ /* 0x040fe40003f25270 */
[C---:B------:R-:W-:Y:S02]  /*05d0*/  ISETP.NE.AND P2, PT, R0.reuse, RZ, PT ;  /* 0x000000ff0000720c */ /* 0x040fe40003f45270 */
[----:B------:R-:W-:-:S13]  /*05e0*/  ISETP.NE.AND P3, PT, R0, RZ, PT ;  /* 0x000000ff0000720c */ /* 0x000fda0003f65270 */
.L_x_34:
[----:B--234-:R-:W-:Y:S01]  /*05f0*/  IMAD.MOV.U32 R2, RZ, RZ, R4 ;  /* 0x000000ffff027224 */ /* 0x01cfe200078e0004 */
[----:B------:R-:W-:Y:S01]  /*0600*/  UIADD3 UR5, UPT, UPT, UR5, 0x4, URZ ;  /* 0x0000000405057890 */ /* 0x000fe2000fffe0ff */
[----:B------:R-:W-:-:S03]  /*0610*/  IMAD.MOV.U32 R3, RZ, RZ, R5 ;  /* 0x000000ffff037224 */ /* 0x000fc600078e0005 */
[----:B------:R-:W-:Y:S01]  /*0620*/  UISETP.NE.AND UP0, UPT, UR5, URZ, UPT ;  /* 0x000000ff0500728c */ /* 0x000fe2000bf05270 */
[----:B------:R-:W-:Y:S01]  /*0630*/  IADD3 R4, P4, PT, R2, 0x10, RZ ;  /* 0x0000001002047810 */ /* 0x000fe20007f9e0ff */
[----:B01----:R4:W-:Y:S04]  /*0640*/  @P0 STG.E desc[UR10][R2.64+-0x8], R1 ;  /* 0xfffff80102000986 */ /* 0x0039e8000c10190a */
[----:B------:R4:W-:Y:S01]  /*0650*/  @P1 STG.E desc[UR10][R2.64+-0x4], R1 ;  /* 0xfffffc0102001986 */ /* 0x0009e2000c10190a */
[----:B------:R-:W-:-:S03]  /*0660*/  IMAD.X R5, RZ, RZ, R3, P4 ;  /* 0x000000ffff057224 */ /* 0x000fc600020e0603 */
[----:B------:R4:W-:Y:S04]  /*0670*/  @P2 STG.E desc[UR10][R2.64], R1 ;  /* 0x0000000102002986 */ /* 0x0009e8000c10190a */
[----:B------:R4:W-:Y:S01]  /*0680*/  @P3 STG.E desc[UR10][R2.64+0x4], R1 ;  /* 0x0000040102003986 */ /* 0x0009e2000c10190a */
[----:B------:R-:W-:Y:S05]  /*0690*/  BRA.U UP0, `(.L_x_34) ;  /* 0xfffffffd00d47547 */ /* 0x000fea000b83ffff */
.L_x_29:
[----:B------:R-:W5:Y:S02]  /*06a0*/  LDCU UR5, c[0x0][0x390] ;  /* 0x00007200ff0577ac */ /* 0x000f640008000800 */
[----:B-----5:R-:W-:-:S06]  /*06b0*/  ULOP3.LUT UR8, UR5, 0x3, URZ, 0xc0, !UPT ;  /* 0x0000000305087892 */ /* 0x020fcc000f8ec0ff */
[----:B------:R-:W-:-:S13]  /*06c0*/  ISETP.NE.AND P0, PT, RZ, UR8, PT ;  /* 0x00000008ff007c0c */ /* 0x000fda000bf05270 */
[----:B-1----:R-:W-:Y:S05]  /*06d0*/  @!P0 EXIT ;  /* 0x000000000000894d */ /* 0x002fea0003800000 */
[----:B------:R-:W1:Y:S01]  /*06e0*/  LDCU.64 UR6, c[0x0][0x388] ;  /* 0x00007100ff0677ac */ /* 0x000e620008000a00 */
[----:B------:R-:W-:Y:S01]  /*06f0*/  ISETP.NE.AND P0, PT, R0, RZ, PT ;  /* 0x000000ff0000720c */ /* 0x000fe20003f05270 */
[----:B-1----:R-:W-:Y:S02]  /*0700*/  UIMAD.WIDE.U32 UR4, UR4, 0x4, UR6 ;  /* 0x00000004040478a5 */ /* 0x002fe4000f8e0006 */
[----:B------:R-:W-:-:S12]  /*0710*/  UIADD3 UR6, UPT, UPT, -UR8, URZ, URZ ;  /* 0x000000ff08067290 */ /* 0x000fd8000fffe1ff */
.L_x_35:
[----:B-1234-:R-:W-:Y:S01]  /*0720*/  IMAD.U32 R2, RZ, RZ, UR4 ;  /* 0x00000004ff027e24 */ /* 0x01efe2000f8e00ff */
[----:B------:R-:W-:Y:S01]  /*0730*/  UIADD3 UR4, UP0, UPT, UR4, 0x4, URZ ;  /* 0x0000000404047890 */ /* 0x000fe2000ff1e0ff */
[----:B------:R-:W-:Y:S01]  /*0740*/  IMAD.U32 R3, RZ, RZ, UR5 ;  /* 0x00000005ff037e24 */ /* 0x000fe2000f8e00ff */
[----:B------:R-:W-:Y:S02]  /*0750*/  UIADD3 UR6, UPT, UPT, UR6, 0x1, URZ ;  /* 0x0000000106067890 */ /* 0x000fe4000fffe0ff */
[----:B------:R-:W-:Y:S02]  /*0760*/  UIADD3.X UR5, UPT, UPT, URZ, UR5, URZ, UP0, !UPT ;  /* 0x00000005ff057290 */ /* 0x000fe400087fe4ff */
[----:B0-----:R1:W-:Y:S01]  /*0770*/  @P0 STG.E desc[UR10][R2.64], R1 ;  /* 0x0000000102000986 */ /* 0x0013e2000c10190a */
[----:B------:R-:W-:-:S09]  /*0780*/  UISETP.NE.AND UP0, UPT, UR6, URZ, UPT ;  /* 0x000000ff0600728c */ /* 0x000fd2000bf05270 */
[----:B------:R-:W-:Y:S05]  /*0790*/  BRA.U UP0, `(.L_x_35) ;  /* 0xfffffffd00e07547 */ /* 0x000fea000b83ffff */
[----:B------:R-:W-:Y:S05]  /*07a0*/  EXIT ;  /* 0x000000000000794d */ /* 0x000fea0003800000 */
.L_x_36:
        /* <DEDUP_REMOVED lines=13> */
.L_x_39:


//--------------------- .nv.shared._Z4SMSVPfS_S_S_PiS0_i --------------------------
	.section	.nv.shared._Z4SMSVPfS_S_S_PiS0_i,"aw",@nobits
	.sectionflags	@""
	.align	4
.nv.shared._Z4SMSVPfS_S_S_PiS0_i:
	.zero		1056


//--------------------- .nv.shared.reserved.0     --------------------------
	.section	.nv.shared.reserved.0,"aw",@nobits
	.weak		__nv_reservedSMEM_offset_0_alias
	.size		__nv_reservedSMEM_offset_0_alias, 0, 64
	.other		__nv_reservedSMEM_offset_0_alias,@"STO_CUDA_RESERVED_SHARED STV_DEFAULT"
__nv_reservedSMEM_offset_0_alias:
	.zero		0
	.zero		64


//--------------------- .nv.constant0._Z4SMSVPfS_S_S_PiS0_i --------------------------
	.section	.nv.constant0._Z4SMSVPfS_S_S_PiS0_i,"a",@progbits
	.sectionflags	@""
	.align	4
.nv.constant0._Z4SMSVPfS_S_S_PiS0_i:
	.zero		948


//--------------------- .nv.constant0._Z9SSTVectorPfPii --------------------------
	.section	.nv.constant0._Z9SSTVectorPfPii,"a",@progbits
	.sectionflags	@""
	.align	4
.nv.constant0._Z9SSTVectorPfPii:
	.zero		916


//--------------------- .nv.constant0._Z9SSTMatrixPfPii --------------------------
	.section	.nv.constant0._Z9SSTMatrixPfPii,"a",@progbits
	.sectionflags	@""
	.align	4
.nv.constant0._Z9SSTMatrixPfPii:
	.zero		916


//--------------------- SYMBOLS --------------------------

	.type		.nv.reservedSmem.offset0,@object
	.size		.nv.reservedSmem.offset0,0x4
	.type		.nv.reservedSmem.cap,@object
	.size		.nv.reservedSmem.cap,0x4
